//
// Generated by NVIDIA NVVM Compiler
//
// Compiler Build ID: CL-36424714
// Cuda compilation tools, release 13.0, V13.0.88
// Based on NVVM 20.0.0
//

.version 9.0
.target sm_100
.address_size 64

	// .globl	_Z13small_bitonicILi1EEvPji
// _ZZ13small_bitonicILi1EEvPjiE1s has been demoted

.visible .entry _Z13small_bitonicILi1EEvPji(
	.param .u64 .ptr .align 1 _Z13small_bitonicILi1EEvPji_param_0,
	.param .u32 _Z13small_bitonicILi1EEvPji_param_1
)
{
	.reg .pred 	%p<3>;
	.reg .b32 	%r<13>;
	.reg .b64 	%rd<5>;
	// demoted variable
	.shared .align 4 .b8 _ZZ13small_bitonicILi1EEvPjiE1s[4];
	ld.param.u64 	%rd2, [_Z13small_bitonicILi1EEvPji_param_0];
	ld.param.u32 	%r6, [_Z13small_bitonicILi1EEvPji_param_1];
	cvta.to.global.u64 	%rd3, %rd2;
	mov.u32 	%r8, %ctaid.x;
	mov.u32 	%r1, %tid.x;
	add.s32 	%r2, %r8, %r1;
	setp.ge.s32 	%p1, %r2, %r6;
	mul.wide.u32 	%rd4, %r2, 4;
	add.s64 	%rd1, %rd3, %rd4;
	mov.b32 	%r12, -1;
	@%p1 bra 	$L__BB0_2;
	ld.global.u32 	%r12, [%rd1];
$L__BB0_2:
	setp.ge.s32 	%p2, %r2, %r6;
	shl.b32 	%r9, %r1, 2;
	mov.u32 	%r10, _ZZ13small_bitonicILi1EEvPjiE1s;
	add.s32 	%r5, %r10, %r9;
	st.shared.u32 	[%r5], %r12;
	bar.sync 	0;
	@%p2 bra 	$L__BB0_4;
	ld.shared.u32 	%r11, [%r5];
	st.global.u32 	[%rd1], %r11;
$L__BB0_4:
	ret;

}
	// .globl	_Z17merge_pass_simpleILi16EEvPKjPjii
.visible .entry _Z17merge_pass_simpleILi16EEvPKjPjii(
	.param .u64 .ptr .align 1 _Z17merge_pass_simpleILi16EEvPKjPjii_param_0,
	.param .u64 .ptr .align 1 _Z17merge_pass_simpleILi16EEvPKjPjii_param_1,
	.param .u32 _Z17merge_pass_simpleILi16EEvPKjPjii_param_2,
	.param .u32 _Z17merge_pass_simpleILi16EEvPKjPjii_param_3
)
{
	.reg .pred 	%p<30>;
	.reg .b32 	%r<172>;
	.reg .b64 	%rd<41>;

	ld.param.u64 	%rd7, [_Z17merge_pass_simpleILi16EEvPKjPjii_param_0];
	ld.param.u64 	%rd8, [_Z17merge_pass_simpleILi16EEvPKjPjii_param_1];
	ld.param.u32 	%r92, [_Z17merge_pass_simpleILi16EEvPKjPjii_param_2];
	ld.param.u32 	%r93, [_Z17merge_pass_simpleILi16EEvPKjPjii_param_3];
	cvta.to.global.u64 	%rd1, %rd8;
	cvta.to.global.u64 	%rd2, %rd7;
	mov.u32 	%r94, %ctaid.x;
	mul.lo.s32 	%r95, %r93, %r94;
	shl.b32 	%r1, %r95, 1;
	setp.ge.s32 	%p1, %r1, %r92;
	@%p1 bra 	$L__BB1_31;
	add.s32 	%r96, %r1, %r93;
	min.s32 	%r2, %r96, %r92;
	add.s32 	%r97, %r96, %r93;
	min.s32 	%r98, %r97, %r92;
	sub.s32 	%r3, %r2, %r1;
	sub.s32 	%r4, %r98, %r2;
	sub.s32 	%r99, %r98, %r1;
	mov.u32 	%r100, %ntid.x;
	mov.u32 	%r101, %tid.x;
	add.s32 	%r102, %r100, %r99;
	add.s32 	%r103, %r102, -1;
	div.s32 	%r104, %r103, %r100;
	mul.lo.s32 	%r5, %r104, %r101;
	add.s32 	%r105, %r5, %r104;
	min.s32 	%r6, %r99, %r105;
	setp.ge.s32 	%p2, %r5, %r6;
	@%p2 bra 	$L__BB1_31;
	sub.s32 	%r106, %r5, %r4;
	max.s32 	%r149, %r106, 0;
	min.s32 	%r139, %r5, %r3;
	setp.ge.s32 	%p3, %r149, %r139;
	@%p3 bra 	$L__BB1_9;
	add.s32 	%r9, %r1, -1;
$L__BB1_4:
	add.s32 	%r108, %r139, %r149;
	shr.u32 	%r12, %r108, 1;
	sub.s32 	%r13, %r5, %r12;
	setp.lt.u32 	%p4, %r108, 2;
	mov.b32 	%r141, 0;
	@%p4 bra 	$L__BB1_6;
	add.s32 	%r109, %r9, %r12;
	mul.wide.s32 	%rd9, %r109, 4;
	add.s64 	%rd10, %rd2, %rd9;
	ld.global.nc.u32 	%r141, [%rd10];
$L__BB1_6:
	setp.eq.s32 	%p5, %r13, %r4;
	mov.b32 	%r142, -1;
	@%p5 bra 	$L__BB1_8;
	add.s32 	%r111, %r13, %r2;
	mul.wide.s32 	%rd11, %r111, 4;
	add.s64 	%rd12, %rd2, %rd11;
	ld.global.nc.u32 	%r142, [%rd12];
$L__BB1_8:
	setp.gt.u32 	%p6, %r141, %r142;
	add.s32 	%r112, %r12, 1;
	selp.b32 	%r149, %r149, %r112, %p6;
	selp.b32 	%r139, %r12, %r139, %p6;
	setp.lt.s32 	%p7, %r149, %r139;
	@%p7 bra 	$L__BB1_4;
$L__BB1_9:
	sub.s32 	%r150, %r5, %r149;
	sub.s32 	%r113, %r6, %r4;
	max.s32 	%r148, %r113, 0;
	min.s32 	%r144, %r6, %r3;
	setp.ge.s32 	%p8, %r148, %r144;
	@%p8 bra 	$L__BB1_16;
	add.s32 	%r24, %r1, -1;
$L__BB1_11:
	add.s32 	%r115, %r144, %r148;
	shr.u32 	%r27, %r115, 1;
	sub.s32 	%r28, %r6, %r27;
	setp.lt.u32 	%p9, %r115, 2;
	mov.b32 	%r146, 0;
	@%p9 bra 	$L__BB1_13;
	add.s32 	%r116, %r24, %r27;
	mul.wide.s32 	%rd13, %r116, 4;
	add.s64 	%rd14, %rd2, %rd13;
	ld.global.nc.u32 	%r146, [%rd14];
$L__BB1_13:
	setp.eq.s32 	%p10, %r28, %r4;
	mov.b32 	%r147, -1;
	@%p10 bra 	$L__BB1_15;
	add.s32 	%r118, %r28, %r2;
	mul.wide.s32 	%rd15, %r118, 4;
	add.s64 	%rd16, %rd2, %rd15;
	ld.global.nc.u32 	%r147, [%rd16];
$L__BB1_15:
	setp.gt.u32 	%p11, %r146, %r147;
	add.s32 	%r119, %r27, 1;
	selp.b32 	%r148, %r148, %r119, %p11;
	selp.b32 	%r144, %r27, %r144, %p11;
	setp.lt.s32 	%p12, %r148, %r144;
	@%p12 bra 	$L__BB1_11;
$L__BB1_16:
	sub.s32 	%r36, %r6, %r148;
	add.s32 	%r160, %r5, %r1;
	setp.ge.s32 	%p13, %r149, %r148;
	setp.ge.s32 	%p14, %r150, %r36;
	or.pred  	%p15, %p13, %p14;
	@%p15 bra 	$L__BB1_17;
	bra.uni 	$L__BB1_32;
$L__BB1_17:
	setp.ge.s32 	%p20, %r149, %r148;
	@%p20 bra 	$L__BB1_24;
	sub.s32 	%r123, %r148, %r149;
	and.b32  	%r41, %r123, 3;
	setp.eq.s32 	%p21, %r41, 0;
	mov.u32 	%r156, %r149;
	@%p21 bra 	$L__BB1_21;
	add.s32 	%r153, %r149, %r1;
	neg.s32 	%r152, %r41;
	add.s32 	%r156, %r149, %r41;
$L__BB1_20:
	.pragma "nounroll";
	mul.wide.s32 	%rd25, %r160, 4;
	add.s64 	%rd26, %rd1, %rd25;
	mul.wide.s32 	%rd27, %r153, 4;
	add.s64 	%rd28, %rd2, %rd27;
	ld.global.nc.u32 	%r124, [%rd28];
	add.s32 	%r160, %r160, 1;
	st.global.u32 	[%rd26], %r124;
	add.s32 	%r153, %r153, 1;
	add.s32 	%r152, %r152, 1;
	setp.ne.s32 	%p22, %r152, 0;
	@%p22 bra 	$L__BB1_20;
$L__BB1_21:
	sub.s32 	%r125, %r149, %r148;
	setp.gt.u32 	%p23, %r125, -4;
	@%p23 bra 	$L__BB1_24;
	add.s64 	%rd3, %rd2, 8;
	add.s32 	%r167, %r156, %r1;
	sub.s32 	%r166, %r156, %r148;
	add.s64 	%rd4, %rd1, 8;
$L__BB1_23:
	mul.wide.s32 	%rd29, %r167, 4;
	add.s64 	%rd30, %rd3, %rd29;
	mul.wide.s32 	%rd31, %r160, 4;
	add.s64 	%rd32, %rd4, %rd31;
	ld.global.nc.u32 	%r126, [%rd30+-8];
	st.global.u32 	[%rd32+-8], %r126;
	ld.global.nc.u32 	%r127, [%rd30+-4];
	st.global.u32 	[%rd32+-4], %r127;
	ld.global.nc.u32 	%r128, [%rd30];
	st.global.u32 	[%rd32], %r128;
	ld.global.nc.u32 	%r129, [%rd30+4];
	add.s32 	%r160, %r160, 4;
	st.global.u32 	[%rd32+4], %r129;
	add.s32 	%r167, %r167, 4;
	add.s32 	%r166, %r166, 4;
	setp.eq.s32 	%p24, %r166, 0;
	@%p24 bra 	$L__BB1_24;
	bra.uni 	$L__BB1_23;
$L__BB1_24:
	setp.ge.s32 	%p25, %r150, %r36;
	@%p25 bra 	$L__BB1_31;
	add.s32 	%r130, %r148, %r150;
	sub.s32 	%r131, %r6, %r130;
	and.b32  	%r67, %r131, 3;
	setp.eq.s32 	%p26, %r67, 0;
	mov.u32 	%r171, %r150;
	@%p26 bra 	$L__BB1_28;
	add.s32 	%r162, %r150, %r2;
	neg.s32 	%r161, %r67;
	add.s32 	%r171, %r150, %r67;
$L__BB1_27:
	.pragma "nounroll";
	mul.wide.s32 	%rd33, %r160, 4;
	add.s64 	%rd34, %rd1, %rd33;
	mul.wide.s32 	%rd35, %r162, 4;
	add.s64 	%rd36, %rd2, %rd35;
	ld.global.nc.u32 	%r132, [%rd36];
	add.s32 	%r160, %r160, 1;
	st.global.u32 	[%rd34], %r132;
	add.s32 	%r162, %r162, 1;
	add.s32 	%r161, %r161, 1;
	setp.ne.s32 	%p27, %r161, 0;
	@%p27 bra 	$L__BB1_27;
$L__BB1_28:
	sub.s32 	%r133, %r148, %r6;
	add.s32 	%r134, %r133, %r150;
	setp.gt.u32 	%p28, %r134, -4;
	@%p28 bra 	$L__BB1_31;
	add.s64 	%rd5, %rd2, 8;
	add.s32 	%r169, %r171, %r2;
	add.s64 	%rd6, %rd1, 8;
$L__BB1_30:
	mul.wide.s32 	%rd37, %r169, 4;
	add.s64 	%rd38, %rd5, %rd37;
	mul.wide.s32 	%rd39, %r160, 4;
	add.s64 	%rd40, %rd6, %rd39;
	ld.global.nc.u32 	%r135, [%rd38+-8];
	st.global.u32 	[%rd40+-8], %r135;
	ld.global.nc.u32 	%r136, [%rd38+-4];
	st.global.u32 	[%rd40+-4], %r136;
	ld.global.nc.u32 	%r137, [%rd38];
	st.global.u32 	[%rd40], %r137;
	add.s32 	%r171, %r171, 4;
	ld.global.nc.u32 	%r138, [%rd38+4];
	add.s32 	%r160, %r160, 4;
	st.global.u32 	[%rd40+4], %r138;
	add.s32 	%r169, %r169, 4;
	setp.lt.s32 	%p29, %r171, %r36;
	@%p29 bra 	$L__BB1_30;
$L__BB1_31:
	ret;
$L__BB1_32:
	add.s32 	%r120, %r149, %r1;
	mul.wide.s32 	%rd17, %r120, 4;
	add.s64 	%rd18, %rd2, %rd17;
	ld.global.nc.u32 	%r59, [%rd18];
	add.s32 	%r121, %r150, %r2;
	mul.wide.s32 	%rd19, %r121, 4;
	add.s64 	%rd20, %rd2, %rd19;
	ld.global.nc.u32 	%r60, [%rd20];
	setp.gt.u32 	%p16, %r59, %r60;
	@%p16 bra 	$L__BB1_34;
	mul.wide.s32 	%rd21, %r160, 4;
	add.s64 	%rd22, %rd1, %rd21;
	st.global.u32 	[%rd22], %r59;
	add.s32 	%r149, %r149, 1;
	bra.uni 	$L__BB1_35;
$L__BB1_34:
	mul.wide.s32 	%rd23, %r160, 4;
	add.s64 	%rd24, %rd1, %rd23;
	st.global.u32 	[%rd24], %r60;
	add.s32 	%r150, %r150, 1;
$L__BB1_35:
	add.s32 	%r160, %r160, 1;
	setp.lt.s32 	%p17, %r149, %r148;
	setp.lt.s32 	%p18, %r150, %r36;
	and.pred  	%p19, %p17, %p18;
	@%p19 bra 	$L__BB1_32;
	bra.uni 	$L__BB1_17;

}
	// .globl	_Z17merge_pass_simpleILi32EEvPKjPjii
.visible .entry _Z17merge_pass_simpleILi32EEvPKjPjii(
	.param .u64 .ptr .align 1 _Z17merge_pass_simpleILi32EEvPKjPjii_param_0,
	.param .u64 .ptr .align 1 _Z17merge_pass_simpleILi32EEvPKjPjii_param_1,
	.param .u32 _Z17merge_pass_simpleILi32EEvPKjPjii_param_2,
	.param .u32 _Z17merge_pass_simpleILi32EEvPKjPjii_param_3
)
{
	.reg .pred 	%p<30>;
	.reg .b32 	%r<172>;
	.reg .b64 	%rd<41>;

	ld.param.u64 	%rd7, [_Z17merge_pass_simpleILi32EEvPKjPjii_param_0];
	ld.param.u64 	%rd8, [_Z17merge_pass_simpleILi32EEvPKjPjii_param_1];
	ld.param.u32 	%r92, [_Z17merge_pass_simpleILi32EEvPKjPjii_param_2];
	ld.param.u32 	%r93, [_Z17merge_pass_simpleILi32EEvPKjPjii_param_3];
	cvta.to.global.u64 	%rd1, %rd8;
	cvta.to.global.u64 	%rd2, %rd7;
	mov.u32 	%r94, %ctaid.x;
	mul.lo.s32 	%r95, %r93, %r94;
	shl.b32 	%r1, %r95, 1;
	setp.ge.s32 	%p1, %r1, %r92;
	@%p1 bra 	$L__BB2_31;
	add.s32 	%r96, %r1, %r93;
	min.s32 	%r2, %r96, %r92;
	add.s32 	%r97, %r96, %r93;
	min.s32 	%r98, %r97, %r92;
	sub.s32 	%r3, %r2, %r1;
	sub.s32 	%r4, %r98, %r2;
	sub.s32 	%r99, %r98, %r1;
	mov.u32 	%r100, %ntid.x;
	mov.u32 	%r101, %tid.x;
	add.s32 	%r102, %r100, %r99;
	add.s32 	%r103, %r102, -1;
	div.s32 	%r104, %r103, %r100;
	mul.lo.s32 	%r5, %r104, %r101;
	add.s32 	%r105, %r5, %r104;
	min.s32 	%r6, %r99, %r105;
	setp.ge.s32 	%p2, %r5, %r6;
	@%p2 bra 	$L__BB2_31;
	sub.s32 	%r106, %r5, %r4;
	max.s32 	%r149, %r106, 0;
	min.s32 	%r139, %r5, %r3;
	setp.ge.s32 	%p3, %r149, %r139;
	@%p3 bra 	$L__BB2_9;
	add.s32 	%r9, %r1, -1;
$L__BB2_4:
	add.s32 	%r108, %r139, %r149;
	shr.u32 	%r12, %r108, 1;
	sub.s32 	%r13, %r5, %r12;
	setp.lt.u32 	%p4, %r108, 2;
	mov.b32 	%r141, 0;
	@%p4 bra 	$L__BB2_6;
	add.s32 	%r109, %r9, %r12;
	mul.wide.s32 	%rd9, %r109, 4;
	add.s64 	%rd10, %rd2, %rd9;
	ld.global.nc.u32 	%r141, [%rd10];
$L__BB2_6:
	setp.eq.s32 	%p5, %r13, %r4;
	mov.b32 	%r142, -1;
	@%p5 bra 	$L__BB2_8;
	add.s32 	%r111, %r13, %r2;
	mul.wide.s32 	%rd11, %r111, 4;
	add.s64 	%rd12, %rd2, %rd11;
	ld.global.nc.u32 	%r142, [%rd12];
$L__BB2_8:
	setp.gt.u32 	%p6, %r141, %r142;
	add.s32 	%r112, %r12, 1;
	selp.b32 	%r149, %r149, %r112, %p6;
	selp.b32 	%r139, %r12, %r139, %p6;
	setp.lt.s32 	%p7, %r149, %r139;
	@%p7 bra 	$L__BB2_4;
$L__BB2_9:
	sub.s32 	%r150, %r5, %r149;
	sub.s32 	%r113, %r6, %r4;
	max.s32 	%r148, %r113, 0;
	min.s32 	%r144, %r6, %r3;
	setp.ge.s32 	%p8, %r148, %r144;
	@%p8 bra 	$L__BB2_16;
	add.s32 	%r24, %r1, -1;
$L__BB2_11:
	add.s32 	%r115, %r144, %r148;
	shr.u32 	%r27, %r115, 1;
	sub.s32 	%r28, %r6, %r27;
	setp.lt.u32 	%p9, %r115, 2;
	mov.b32 	%r146, 0;
	@%p9 bra 	$L__BB2_13;
	add.s32 	%r116, %r24, %r27;
	mul.wide.s32 	%rd13, %r116, 4;
	add.s64 	%rd14, %rd2, %rd13;
	ld.global.nc.u32 	%r146, [%rd14];
$L__BB2_13:
	setp.eq.s32 	%p10, %r28, %r4;
	mov.b32 	%r147, -1;
	@%p10 bra 	$L__BB2_15;
	add.s32 	%r118, %r28, %r2;
	mul.wide.s32 	%rd15, %r118, 4;
	add.s64 	%rd16, %rd2, %rd15;
	ld.global.nc.u32 	%r147, [%rd16];
$L__BB2_15:
	setp.gt.u32 	%p11, %r146, %r147;
	add.s32 	%r119, %r27, 1;
	selp.b32 	%r148, %r148, %r119, %p11;
	selp.b32 	%r144, %r27, %r144, %p11;
	setp.lt.s32 	%p12, %r148, %r144;
	@%p12 bra 	$L__BB2_11;
$L__BB2_16:
	sub.s32 	%r36, %r6, %r148;
	add.s32 	%r160, %r5, %r1;
	setp.ge.s32 	%p13, %r149, %r148;
	setp.ge.s32 	%p14, %r150, %r36;
	or.pred  	%p15, %p13, %p14;
	@%p15 bra 	$L__BB2_17;
	bra.uni 	$L__BB2_32;
$L__BB2_17:
	setp.ge.s32 	%p20, %r149, %r148;
	@%p20 bra 	$L__BB2_24;
	sub.s32 	%r123, %r148, %r149;
	and.b32  	%r41, %r123, 3;
	setp.eq.s32 	%p21, %r41, 0;
	mov.u32 	%r156, %r149;
	@%p21 bra 	$L__BB2_21;
	add.s32 	%r153, %r149, %r1;
	neg.s32 	%r152, %r41;
	add.s32 	%r156, %r149, %r41;
$L__BB2_20:
	.pragma "nounroll";
	mul.wide.s32 	%rd25, %r160, 4;
	add.s64 	%rd26, %rd1, %rd25;
	mul.wide.s32 	%rd27, %r153, 4;
	add.s64 	%rd28, %rd2, %rd27;
	ld.global.nc.u32 	%r124, [%rd28];
	add.s32 	%r160, %r160, 1;
	st.global.u32 	[%rd26], %r124;
	add.s32 	%r153, %r153, 1;
	add.s32 	%r152, %r152, 1;
	setp.ne.s32 	%p22, %r152, 0;
	@%p22 bra 	$L__BB2_20;
$L__BB2_21:
	sub.s32 	%r125, %r149, %r148;
	setp.gt.u32 	%p23, %r125, -4;
	@%p23 bra 	$L__BB2_24;
	add.s64 	%rd3, %rd2, 8;
	add.s32 	%r167, %r156, %r1;
	sub.s32 	%r166, %r156, %r148;
	add.s64 	%rd4, %rd1, 8;
$L__BB2_23:
	mul.wide.s32 	%rd29, %r167, 4;
	add.s64 	%rd30, %rd3, %rd29;
	mul.wide.s32 	%rd31, %r160, 4;
	add.s64 	%rd32, %rd4, %rd31;
	ld.global.nc.u32 	%r126, [%rd30+-8];
	st.global.u32 	[%rd32+-8], %r126;
	ld.global.nc.u32 	%r127, [%rd30+-4];
	st.global.u32 	[%rd32+-4], %r127;
	ld.global.nc.u32 	%r128, [%rd30];
	st.global.u32 	[%rd32], %r128;
	ld.global.nc.u32 	%r129, [%rd30+4];
	add.s32 	%r160, %r160, 4;
	st.global.u32 	[%rd32+4], %r129;
	add.s32 	%r167, %r167, 4;
	add.s32 	%r166, %r166, 4;
	setp.eq.s32 	%p24, %r166, 0;
	@%p24 bra 	$L__BB2_24;
	bra.uni 	$L__BB2_23;
$L__BB2_24:
	setp.ge.s32 	%p25, %r150, %r36;
	@%p25 bra 	$L__BB2_31;
	add.s32 	%r130, %r148, %r150;
	sub.s32 	%r131, %r6, %r130;
	and.b32  	%r67, %r131, 3;
	setp.eq.s32 	%p26, %r67, 0;
	mov.u32 	%r171, %r150;
	@%p26 bra 	$L__BB2_28;
	add.s32 	%r162, %r150, %r2;
	neg.s32 	%r161, %r67;
	add.s32 	%r171, %r150, %r67;
$L__BB2_27:
	.pragma "nounroll";
	mul.wide.s32 	%rd33, %r160, 4;
	add.s64 	%rd34, %rd1, %rd33;
	mul.wide.s32 	%rd35, %r162, 4;
	add.s64 	%rd36, %rd2, %rd35;
	ld.global.nc.u32 	%r132, [%rd36];
	add.s32 	%r160, %r160, 1;
	st.global.u32 	[%rd34], %r132;
	add.s32 	%r162, %r162, 1;
	add.s32 	%r161, %r161, 1;
	setp.ne.s32 	%p27, %r161, 0;
	@%p27 bra 	$L__BB2_27;
$L__BB2_28:
	sub.s32 	%r133, %r148, %r6;
	add.s32 	%r134, %r133, %r150;
	setp.gt.u32 	%p28, %r134, -4;
	@%p28 bra 	$L__BB2_31;
	add.s64 	%rd5, %rd2, 8;
	add.s32 	%r169, %r171, %r2;
	add.s64 	%rd6, %rd1, 8;
$L__BB2_30:
	mul.wide.s32 	%rd37, %r169, 4;
	add.s64 	%rd38, %rd5, %rd37;
	mul.wide.s32 	%rd39, %r160, 4;
	add.s64 	%rd40, %rd6, %rd39;
	ld.global.nc.u32 	%r135, [%rd38+-8];
	st.global.u32 	[%rd40+-8], %r135;
	ld.global.nc.u32 	%r136, [%rd38+-4];
	st.global.u32 	[%rd40+-4], %r136;
	ld.global.nc.u32 	%r137, [%rd38];
	st.global.u32 	[%rd40], %r137;
	add.s32 	%r171, %r171, 4;
	ld.global.nc.u32 	%r138, [%rd38+4];
	add.s32 	%r160, %r160, 4;
	st.global.u32 	[%rd40+4], %r138;
	add.s32 	%r169, %r169, 4;
	setp.lt.s32 	%p29, %r171, %r36;
	@%p29 bra 	$L__BB2_30;
$L__BB2_31:
	ret;
$L__BB2_32:
	add.s32 	%r120, %r149, %r1;
	mul.wide.s32 	%rd17, %r120, 4;
	add.s64 	%rd18, %rd2, %rd17;
	ld.global.nc.u32 	%r59, [%rd18];
	add.s32 	%r121, %r150, %r2;
	mul.wide.s32 	%rd19, %r121, 4;
	add.s64 	%rd20, %rd2, %rd19;
	ld.global.nc.u32 	%r60, [%rd20];
	setp.gt.u32 	%p16, %r59, %r60;
	@%p16 bra 	$L__BB2_34;
	mul.wide.s32 	%rd21, %r160, 4;
	add.s64 	%rd22, %rd1, %rd21;
	st.global.u32 	[%rd22], %r59;
	add.s32 	%r149, %r149, 1;
	bra.uni 	$L__BB2_35;
$L__BB2_34:
	mul.wide.s32 	%rd23, %r160, 4;
	add.s64 	%rd24, %rd1, %rd23;
	st.global.u32 	[%rd24], %r60;
	add.s32 	%r150, %r150, 1;
$L__BB2_35:
	add.s32 	%r160, %r160, 1;
	setp.lt.s32 	%p17, %r149, %r148;
	setp.lt.s32 	%p18, %r150, %r36;
	and.pred  	%p19, %p17, %p18;
	@%p19 bra 	$L__BB2_32;
	bra.uni 	$L__BB2_17;

}
	// .globl	_Z17merge_pass_simpleILi64EEvPKjPjii
.visible .entry _Z17merge_pass_simpleILi64EEvPKjPjii(
	.param .u64 .ptr .align 1 _Z17merge_pass_simpleILi64EEvPKjPjii_param_0,
	.param .u64 .ptr .align 1 _Z17merge_pass_simpleILi64EEvPKjPjii_param_1,
	.param .u32 _Z17merge_pass_simpleILi64EEvPKjPjii_param_2,
	.param .u32 _Z17merge_pass_simpleILi64EEvPKjPjii_param_3
)
{
	.reg .pred 	%p<30>;
	.reg .b32 	%r<172>;
	.reg .b64 	%rd<41>;

	ld.param.u64 	%rd7, [_Z17merge_pass_simpleILi64EEvPKjPjii_param_0];
	ld.param.u64 	%rd8, [_Z17merge_pass_simpleILi64EEvPKjPjii_param_1];
	ld.param.u32 	%r92, [_Z17merge_pass_simpleILi64EEvPKjPjii_param_2];
	ld.param.u32 	%r93, [_Z17merge_pass_simpleILi64EEvPKjPjii_param_3];
	cvta.to.global.u64 	%rd1, %rd8;
	cvta.to.global.u64 	%rd2, %rd7;
	mov.u32 	%r94, %ctaid.x;
	mul.lo.s32 	%r95, %r93, %r94;
	shl.b32 	%r1, %r95, 1;
	setp.ge.s32 	%p1, %r1, %r92;
	@%p1 bra 	$L__BB3_31;
	add.s32 	%r96, %r1, %r93;
	min.s32 	%r2, %r96, %r92;
	add.s32 	%r97, %r96, %r93;
	min.s32 	%r98, %r97, %r92;
	sub.s32 	%r3, %r2, %r1;
	sub.s32 	%r4, %r98, %r2;
	sub.s32 	%r99, %r98, %r1;
	mov.u32 	%r100, %ntid.x;
	mov.u32 	%r101, %tid.x;
	add.s32 	%r102, %r100, %r99;
	add.s32 	%r103, %r102, -1;
	div.s32 	%r104, %r103, %r100;
	mul.lo.s32 	%r5, %r104, %r101;
	add.s32 	%r105, %r5, %r104;
	min.s32 	%r6, %r99, %r105;
	setp.ge.s32 	%p2, %r5, %r6;
	@%p2 bra 	$L__BB3_31;
	sub.s32 	%r106, %r5, %r4;
	max.s32 	%r149, %r106, 0;
	min.s32 	%r139, %r5, %r3;
	setp.ge.s32 	%p3, %r149, %r139;
	@%p3 bra 	$L__BB3_9;
	add.s32 	%r9, %r1, -1;
$L__BB3_4:
	add.s32 	%r108, %r139, %r149;
	shr.u32 	%r12, %r108, 1;
	sub.s32 	%r13, %r5, %r12;
	setp.lt.u32 	%p4, %r108, 2;
	mov.b32 	%r141, 0;
	@%p4 bra 	$L__BB3_6;
	add.s32 	%r109, %r9, %r12;
	mul.wide.s32 	%rd9, %r109, 4;
	add.s64 	%rd10, %rd2, %rd9;
	ld.global.nc.u32 	%r141, [%rd10];
$L__BB3_6:
	setp.eq.s32 	%p5, %r13, %r4;
	mov.b32 	%r142, -1;
	@%p5 bra 	$L__BB3_8;
	add.s32 	%r111, %r13, %r2;
	mul.wide.s32 	%rd11, %r111, 4;
	add.s64 	%rd12, %rd2, %rd11;
	ld.global.nc.u32 	%r142, [%rd12];
$L__BB3_8:
	setp.gt.u32 	%p6, %r141, %r142;
	add.s32 	%r112, %r12, 1;
	selp.b32 	%r149, %r149, %r112, %p6;
	selp.b32 	%r139, %r12, %r139, %p6;
	setp.lt.s32 	%p7, %r149, %r139;
	@%p7 bra 	$L__BB3_4;
$L__BB3_9:
	sub.s32 	%r150, %r5, %r149;
	sub.s32 	%r113, %r6, %r4;
	max.s32 	%r148, %r113, 0;
	min.s32 	%r144, %r6, %r3;
	setp.ge.s32 	%p8, %r148, %r144;
	@%p8 bra 	$L__BB3_16;
	add.s32 	%r24, %r1, -1;
$L__BB3_11:
	add.s32 	%r115, %r144, %r148;
	shr.u32 	%r27, %r115, 1;
	sub.s32 	%r28, %r6, %r27;
	setp.lt.u32 	%p9, %r115, 2;
	mov.b32 	%r146, 0;
	@%p9 bra 	$L__BB3_13;
	add.s32 	%r116, %r24, %r27;
	mul.wide.s32 	%rd13, %r116, 4;
	add.s64 	%rd14, %rd2, %rd13;
	ld.global.nc.u32 	%r146, [%rd14];
$L__BB3_13:
	setp.eq.s32 	%p10, %r28, %r4;
	mov.b32 	%r147, -1;
	@%p10 bra 	$L__BB3_15;
	add.s32 	%r118, %r28, %r2;
	mul.wide.s32 	%rd15, %r118, 4;
	add.s64 	%rd16, %rd2, %rd15;
	ld.global.nc.u32 	%r147, [%rd16];
$L__BB3_15:
	setp.gt.u32 	%p11, %r146, %r147;
	add.s32 	%r119, %r27, 1;
	selp.b32 	%r148, %r148, %r119, %p11;
	selp.b32 	%r144, %r27, %r144, %p11;
	setp.lt.s32 	%p12, %r148, %r144;
	@%p12 bra 	$L__BB3_11;
$L__BB3_16:
	sub.s32 	%r36, %r6, %r148;
	add.s32 	%r160, %r5, %r1;
	setp.ge.s32 	%p13, %r149, %r148;
	setp.ge.s32 	%p14, %r150, %r36;
	or.pred  	%p15, %p13, %p14;
	@%p15 bra 	$L__BB3_17;
	bra.uni 	$L__BB3_32;
$L__BB3_17:
	setp.ge.s32 	%p20, %r149, %r148;
	@%p20 bra 	$L__BB3_24;
	sub.s32 	%r123, %r148, %r149;
	and.b32  	%r41, %r123, 3;
	setp.eq.s32 	%p21, %r41, 0;
	mov.u32 	%r156, %r149;
	@%p21 bra 	$L__BB3_21;
	add.s32 	%r153, %r149, %r1;
	neg.s32 	%r152, %r41;
	add.s32 	%r156, %r149, %r41;
$L__BB3_20:
	.pragma "nounroll";
	mul.wide.s32 	%rd25, %r160, 4;
	add.s64 	%rd26, %rd1, %rd25;
	mul.wide.s32 	%rd27, %r153, 4;
	add.s64 	%rd28, %rd2, %rd27;
	ld.global.nc.u32 	%r124, [%rd28];
	add.s32 	%r160, %r160, 1;
	st.global.u32 	[%rd26], %r124;
	add.s32 	%r153, %r153, 1;
	add.s32 	%r152, %r152, 1;
	setp.ne.s32 	%p22, %r152, 0;
	@%p22 bra 	$L__BB3_20;
$L__BB3_21:
	sub.s32 	%r125, %r149, %r148;
	setp.gt.u32 	%p23, %r125, -4;
	@%p23 bra 	$L__BB3_24;
	add.s64 	%rd3, %rd2, 8;
	add.s32 	%r167, %r156, %r1;
	sub.s32 	%r166, %r156, %r148;
	add.s64 	%rd4, %rd1, 8;
$L__BB3_23:
	mul.wide.s32 	%rd29, %r167, 4;
	add.s64 	%rd30, %rd3, %rd29;
	mul.wide.s32 	%rd31, %r160, 4;
	add.s64 	%rd32, %rd4, %rd31;
	ld.global.nc.u32 	%r126, [%rd30+-8];
	st.global.u32 	[%rd32+-8], %r126;
	ld.global.nc.u32 	%r127, [%rd30+-4];
	st.global.u32 	[%rd32+-4], %r127;
	ld.global.nc.u32 	%r128, [%rd30];
	st.global.u32 	[%rd32], %r128;
	ld.global.nc.u32 	%r129, [%rd30+4];
	add.s32 	%r160, %r160, 4;
	st.global.u32 	[%rd32+4], %r129;
	add.s32 	%r167, %r167, 4;
	add.s32 	%r166, %r166, 4;
	setp.eq.s32 	%p24, %r166, 0;
	@%p24 bra 	$L__BB3_24;
	bra.uni 	$L__BB3_23;
$L__BB3_24:
	setp.ge.s32 	%p25, %r150, %r36;
	@%p25 bra 	$L__BB3_31;
	add.s32 	%r130, %r148, %r150;
	sub.s32 	%r131, %r6, %r130;
	and.b32  	%r67, %r131, 3;
	setp.eq.s32 	%p26, %r67, 0;
	mov.u32 	%r171, %r150;
	@%p26 bra 	$L__BB3_28;
	add.s32 	%r162, %r150, %r2;
	neg.s32 	%r161, %r67;
	add.s32 	%r171, %r150, %r67;
$L__BB3_27:
	.pragma "nounroll";
	mul.wide.s32 	%rd33, %r160, 4;
	add.s64 	%rd34, %rd1, %rd33;
	mul.wide.s32 	%rd35, %r162, 4;
	add.s64 	%rd36, %rd2, %rd35;
	ld.global.nc.u32 	%r132, [%rd36];
	add.s32 	%r160, %r160, 1;
	st.global.u32 	[%rd34], %r132;
	add.s32 	%r162, %r162, 1;
	add.s32 	%r161, %r161, 1;
	setp.ne.s32 	%p27, %r161, 0;
	@%p27 bra 	$L__BB3_27;
$L__BB3_28:
	sub.s32 	%r133, %r148, %r6;
	add.s32 	%r134, %r133, %r150;
	setp.gt.u32 	%p28, %r134, -4;
	@%p28 bra 	$L__BB3_31;
	add.s64 	%rd5, %rd2, 8;
	add.s32 	%r169, %r171, %r2;
	add.s64 	%rd6, %rd1, 8;
$L__BB3_30:
	mul.wide.s32 	%rd37, %r169, 4;
	add.s64 	%rd38, %rd5, %rd37;
	mul.wide.s32 	%rd39, %r160, 4;
	add.s64 	%rd40, %rd6, %rd39;
	ld.global.nc.u32 	%r135, [%rd38+-8];
	st.global.u32 	[%rd40+-8], %r135;
	ld.global.nc.u32 	%r136, [%rd38+-4];
	st.global.u32 	[%rd40+-4], %r136;
	ld.global.nc.u32 	%r137, [%rd38];
	st.global.u32 	[%rd40], %r137;
	add.s32 	%r171, %r171, 4;
	ld.global.nc.u32 	%r138, [%rd38+4];
	add.s32 	%r160, %r160, 4;
	st.global.u32 	[%rd40+4], %r138;
	add.s32 	%r169, %r169, 4;
	setp.lt.s32 	%p29, %r171, %r36;
	@%p29 bra 	$L__BB3_30;
$L__BB3_31:
	ret;
$L__BB3_32:
	add.s32 	%r120, %r149, %r1;
	mul.wide.s32 	%rd17, %r120, 4;
	add.s64 	%rd18, %rd2, %rd17;
	ld.global.nc.u32 	%r59, [%rd18];
	add.s32 	%r121, %r150, %r2;
	mul.wide.s32 	%rd19, %r121, 4;
	add.s64 	%rd20, %rd2, %rd19;
	ld.global.nc.u32 	%r60, [%rd20];
	setp.gt.u32 	%p16, %r59, %r60;
	@%p16 bra 	$L__BB3_34;
	mul.wide.s32 	%rd21, %r160, 4;
	add.s64 	%rd22, %rd1, %rd21;
	st.global.u32 	[%rd22], %r59;
	add.s32 	%r149, %r149, 1;
	bra.uni 	$L__BB3_35;
$L__BB3_34:
	mul.wide.s32 	%rd23, %r160, 4;
	add.s64 	%rd24, %rd1, %rd23;
	st.global.u32 	[%rd24], %r60;
	add.s32 	%r150, %r150, 1;
$L__BB3_35:
	add.s32 	%r160, %r160, 1;
	setp.lt.s32 	%p17, %r149, %r148;
	setp.lt.s32 	%p18, %r150, %r36;
	and.pred  	%p19, %p17, %p18;
	@%p19 bra 	$L__BB3_32;
	bra.uni 	$L__BB3_17;

}


// ===== COMPILED SASS (sm_100) =====

	.target	sm_100

	.elftype	@"ET_EXEC"


//--------------------- .note.nv.tkinfo           --------------------------
	.section	.note.nv.tkinfo,"",@"SHT_NOTE"
	.sectionflags	@"SHF_NOTE_NV_TKINFO"
	.tkinfo
        /*0018*/ 	.word	0x00000002
        /*0030*/ 	.string	""
        /*0030*/ 	.string	"ptxas"
        /*0030*/ 	.string	"Cuda compilation tools, release 13.0, V13.0.88"
        /*0030*/ 	.string	"Build cuda_13.0.r13.0/compiler.36424714_0"
        /*0030*/ 	.string	"-arch sm_100 -m 64 "



//--------------------- .note.nv.cuinfo           --------------------------
	.section	.note.nv.cuinfo,"",@"SHT_NOTE"
	.sectionflags	@"SHF_NOTE_NV_CUINFO"
        /*0018*/ 	.short	0x0002
        /*001a*/ 	.short	0x0064
        /*001c*/ 	.short	0x0082
	.zero		2


//--------------------- .nv.info                  --------------------------
	.section	.nv.info,"",@"SHT_CUDA_INFO"
	.align	4


	//----- nvinfo : EIATTR_REGCOUNT
	.align		4
        /*0000*/ 	.byte	0x04, 0x2f
        /*0002*/ 	.short	(.L_1 - .L_0)
	.align		4
.L_0:
        /*0004*/ 	.word	index@(_Z13small_bitonicILi1EEvPji)
        /*0008*/ 	.word	0x00000008


	//----- nvinfo : EIATTR_FRAME_SIZE
	.align		4
.L_1:
        /*000c*/ 	.byte	0x04, 0x11
        /*000e*/ 	.short	(.L_3 - .L_2)
	.align		4
.L_2:
        /*0010*/ 	.word	index@(_Z13small_bitonicILi1EEvPji)
        /*0014*/ 	.word	0x00000000


	//----- nvinfo : EIATTR_REGCOUNT
	.align		4
.L_3:
        /*0018*/ 	.byte	0x04, 0x2f
        /*001a*/ 	.short	(.L_5 - .L_4)
	.align		4
.L_4:
        /*001c*/ 	.word	index@(_Z17merge_pass_simpleILi16EEvPKjPjii)
        /*0020*/ 	.word	0x0000001a


	//----- nvinfo : EIATTR_FRAME_SIZE
	.align		4
.L_5:
        /*0024*/ 	.byte	0x04, 0x11
        /*0026*/ 	.short	(.L_7 - .L_6)
	.align		4
.L_6:
        /*0028*/ 	.word	index@(_Z17merge_pass_simpleILi16EEvPKjPjii)
        /*002c*/ 	.word	0x00000000


	//----- nvinfo : EIATTR_REGCOUNT
	.align		4
.L_7:
        /*0030*/ 	.byte	0x04, 0x2f
        /*0032*/ 	.short	(.L_9 - .L_8)
	.align		4
.L_8:
        /*0034*/ 	.word	index@(_Z17merge_pass_simpleILi32EEvPKjPjii)
        /*0038*/ 	.word	0x0000001a


	//----- nvinfo : EIATTR_FRAME_SIZE
	.align		4
.L_9:
        /*003c*/ 	.byte	0x04, 0x11
        /*003e*/ 	.short	(.L_11 - .L_10)
	.align		4
.L_10:
        /*0040*/ 	.word	index@(_Z17merge_pass_simpleILi32EEvPKjPjii)
        /*0044*/ 	.word	0x00000000


	//----- nvinfo : EIATTR_REGCOUNT
	.align		4
.L_11:
        /*0048*/ 	.byte	0x04, 0x2f
        /*004a*/ 	.short	(.L_13 - .L_12)
	.align		4
.L_12:
        /*004c*/ 	.word	index@(_Z17merge_pass_simpleILi64EEvPKjPjii)
        /*0050*/ 	.word	0x0000001a


	//----- nvinfo : EIATTR_FRAME_SIZE
	.align		4
.L_13:
        /*0054*/ 	.byte	0x04, 0x11
        /*0056*/ 	.short	(.L_15 - .L_14)
	.align		4
.L_14:
        /*0058*/ 	.word	index@(_Z17merge_pass_simpleILi64EEvPKjPjii)
        /*005c*/ 	.word	0x00000000


	//----- nvinfo : EIATTR_MIN_STACK_SIZE
	.align		4
.L_15:
        /*0060*/ 	.byte	0x04, 0x12
        /*0062*/ 	.short	(.L_17 - .L_16)
	.align		4
.L_16:
        /*0064*/ 	.word	index@(_Z17merge_pass_simpleILi64EEvPKjPjii)
        /*0068*/ 	.word	0x00000000


	//----- nvinfo : EIATTR_MIN_STACK_SIZE
	.align		4
.L_17:
        /*006c*/ 	.byte	0x04, 0x12
        /*006e*/ 	.short	(.L_19 - .L_18)
	.align		4
.L_18:
        /*0070*/ 	.word	index@(_Z17merge_pass_simpleILi32EEvPKjPjii)
        /*0074*/ 	.word	0x00000000


	//----- nvinfo : EIATTR_MIN_STACK_SIZE
	.align		4
.L_19:
        /*0078*/ 	.byte	0x04, 0x12
        /*007a*/ 	.short	(.L_21 - .L_20)
	.align		4
.L_20:
        /*007c*/ 	.word	index@(_Z17merge_pass_simpleILi16EEvPKjPjii)
        /*0080*/ 	.word	0x00000000


	//----- nvinfo : EIATTR_MIN_STACK_SIZE
	.align		4
.L_21:
        /*0084*/ 	.byte	0x04, 0x12
        /*0086*/ 	.short	(.L_23 - .L_22)
	.align		4
.L_22:
        /*0088*/ 	.word	index@(_Z13small_bitonicILi1EEvPji)
        /*008c*/ 	.word	0x00000000
.L_23:


//--------------------- .nv.compat                --------------------------
	.section	.nv.compat,"",@"SHT_CUDA_COMPAT_INFO"
	.align	4
        /*0000*/ 	.byte	0x02, 0x09, 0x00, 0x00, 0x02, 0x02, 0x01, 0x00, 0x02, 0x05, 0x05, 0x00, 0x03, 0x07, 0x01, 0x01
        /*0010*/ 	.byte	0x02, 0x03, 0x00, 0x00, 0x02, 0x06, 0x01, 0x00, 0x04, 0x0b, 0x08, 0x00, 0x09, 0x00, 0x00, 0x00
        /*0020*/ 	.byte	0x00, 0x00, 0x00, 0x00


//--------------------- .nv.info._Z17merge_pass_simpleILi64EEvPKjPjii --------------------------
	.section	.nv.info._Z17merge_pass_simpleILi64EEvPKjPjii,"",@"SHT_CUDA_INFO"
	.sectionflags	@""
	.align	4


	//----- nvinfo : EIATTR_CUDA_API_VERSION
	.align		4
        /*0000*/ 	.byte	0x04, 0x37
        /*0002*/ 	.short	(.L_25 - .L_24)
.L_24:
        /*0004*/ 	.word	0x00000082


	//----- nvinfo : EIATTR_KPARAM_INFO
	.align		4
.L_25:
        /*0008*/ 	.byte	0x04, 0x17
        /*000a*/ 	.short	(.L_27 - .L_26)
.L_26:
        /*000c*/ 	.word	0x00000000
        /*0010*/ 	.short	0x0003
        /*0012*/ 	.short	0x0014
        /*0014*/ 	.byte	0x00, 0xf0, 0x11, 0x00


	//----- nvinfo : EIATTR_KPARAM_INFO
	.align		4
.L_27:
        /*0018*/ 	.byte	0x04, 0x17
        /*001a*/ 	.short	(.L_29 - .L_28)
.L_28:
        /*001c*/ 	.word	0x00000000
        /*0020*/ 	.short	0x0002
        /*0022*/ 	.short	0x0010
        /*0024*/ 	.byte	0x00, 0xf0, 0x11, 0x00


	//----- nvinfo : EIATTR_KPARAM_INFO
	.align		4
.L_29:
        /*0028*/ 	.byte	0x04, 0x17
        /*002a*/ 	.short	(.L_31 - .L_30)
.L_30:
        /*002c*/ 	.word	0x00000000
        /*0030*/ 	.short	0x0001
        /*0032*/ 	.short	0x0008
        /*0034*/ 	.byte	0x00, 0xf5, 0x21, 0x00


	//----- nvinfo : EIATTR_KPARAM_INFO
	.align		4
.L_31:
        /*0038*/ 	.byte	0x04, 0x17
        /*003a*/ 	.short	(.L_33 - .L_32)
.L_32:
        /*003c*/ 	.word	0x00000000
        /*0040*/ 	.short	0x0000
        /*0042*/ 	.short	0x0000
        /*0044*/ 	.byte	0x00, 0xf5, 0x21, 0x00


	//----- nvinfo : EIATTR_SPARSE_MMA_MASK
	.align		4
.L_33:
        /*0048*/ 	.byte	0x03, 0x50
        /*004a*/ 	.short	0x0000


	//----- nvinfo : EIATTR_MAXREG_COUNT
	.align		4
        /*004c*/ 	.byte	0x03, 0x1b
        /*004e*/ 	.short	0x00ff


	//----- nvinfo : EIATTR_MERCURY_ISA_VERSION
	.align		4
        /*0050*/ 	.byte	0x03, 0x5f
        /*0052*/ 	.short	0x0101


	//----- nvinfo : EIATTR_VRC_CTA_INIT_COUNT
	.align		4
        /*0054*/ 	.byte	0x02, 0x4a
	.zero		1
	.zero		1


	//----- nvinfo : EIATTR_EXIT_INSTR_OFFSETS
	.align		4
        /*0058*/ 	.byte	0x04, 0x1c
        /*005a*/ 	.short	(.L_35 - .L_34)


	//   ....[0]....
.L_34:
        /*005c*/ 	.word	0x00000060


	//   ....[1]....
        /*0060*/ 	.word	0x000002b0


	//   ....[2]....
        /*0064*/ 	.word	0x00000b30


	//   ....[3]....
        /*0068*/ 	.word	0x00000ca0


	//   ....[4]....
        /*006c*/ 	.word	0x00000e40


	//----- nvinfo : EIATTR_CRS_STACK_SIZE
	.align		4
.L_35:
        /*0070*/ 	.byte	0x04, 0x1e
        /*0072*/ 	.short	(.L_37 - .L_36)
.L_36:
        /*0074*/ 	.word	0x00000000


	//----- nvinfo : EIATTR_CBANK_PARAM_SIZE
	.align		4
.L_37:
        /*0078*/ 	.byte	0x03, 0x19
        /*007a*/ 	.short	0x0018


	//----- nvinfo : EIATTR_PARAM_CBANK
	.align		4
        /*007c*/ 	.byte	0x04, 0x0a
        /*007e*/ 	.short	(.L_39 - .L_38)
	.align		4
.L_38:
        /*0080*/ 	.word	index@(.nv.constant0._Z17merge_pass_simpleILi64EEvPKjPjii)
        /*0084*/ 	.short	0x0380
        /*0086*/ 	.short	0x0018


	//----- nvinfo : EIATTR_SW_WAR
	.align		4
.L_39:
        /*0088*/ 	.byte	0x04, 0x36
        /*008a*/ 	.short	(.L_41 - .L_40)
.L_40:
        /*008c*/ 	.word	0x00000008
.L_41:


//--------------------- .nv.info._Z17merge_pass_simpleILi32EEvPKjPjii --------------------------
	.section	.nv.info._Z17merge_pass_simpleILi32EEvPKjPjii,"",@"SHT_CUDA_INFO"
	.sectionflags	@""
	.align	4


	//----- nvinfo : EIATTR_CUDA_API_VERSION
	.align		4
        /*0000*/ 	.byte	0x04, 0x37
        /*0002*/ 	.short	(.L_43 - .L_42)
.L_42:
        /*0004*/ 	.word	0x00000082


	//----- nvinfo : EIATTR_KPARAM_INFO
	.align		4
.L_43:
        /*0008*/ 	.byte	0x04, 0x17
        /*000a*/ 	.short	(.L_45 - .L_44)
.L_44:
        /*000c*/ 	.word	0x00000000
        /*0010*/ 	.short	0x0003
        /*0012*/ 	.short	0x0014
        /*0014*/ 	.byte	0x00, 0xf0, 0x11, 0x00


	//----- nvinfo : EIATTR_KPARAM_INFO
	.align		4
.L_45:
        /*0018*/ 	.byte	0x04, 0x17
        /*001a*/ 	.short	(.L_47 - .L_46)
.L_46:
        /*001c*/ 	.word	0x00000000
        /*0020*/ 	.short	0x0002
        /*0022*/ 	.short	0x0010
        /*0024*/ 	.byte	0x00, 0xf0, 0x11, 0x00


	//----- nvinfo : EIATTR_KPARAM_INFO
	.align		4
.L_47:
        /*0028*/ 	.byte	0x04, 0x17
        /*002a*/ 	.short	(.L_49 - .L_48)
.L_48:
        /*002c*/ 	.word	0x00000000
        /*0030*/ 	.short	0x0001
        /*0032*/ 	.short	0x0008
        /*0034*/ 	.byte	0x00, 0xf5, 0x21, 0x00


	//----- nvinfo : EIATTR_KPARAM_INFO
	.align		4
.L_49:
        /*0038*/ 	.byte	0x04, 0x17
        /*003a*/ 	.short	(.L_51 - .L_50)
.L_50:
        /*003c*/ 	.word	0x00000000
        /*0040*/ 	.short	0x0000
        /*0042*/ 	.short	0x0000
        /*0044*/ 	.byte	0x00, 0xf5, 0x21, 0x00


	//----- nvinfo : EIATTR_SPARSE_MMA_MASK
	.align		4
.L_51:
        /*0048*/ 	.byte	0x03, 0x50
        /*004a*/ 	.short	0x0000


	//----- nvinfo : EIATTR_MAXREG_COUNT
	.align		4
        /*004c*/ 	.byte	0x03, 0x1b
        /*004e*/ 	.short	0x00ff


	//----- nvinfo : EIATTR_MERCURY_ISA_VERSION
	.align		4
        /*0050*/ 	.byte	0x03, 0x5f
        /*0052*/ 	.short	0x0101


	//----- nvinfo : EIATTR_VRC_CTA_INIT_COUNT
	.align		4
        /*0054*/ 	.byte	0x02, 0x4a
	.zero		1
	.zero		1


	//----- nvinfo : EIATTR_EXIT_INSTR_OFFSETS
	.align		4
        /*0058*/ 	.byte	0x04, 0x1c
        /*005a*/ 	.short	(.L_53 - .L_52)


	//   ....[0]....
.L_52:
        /*005c*/ 	.word	0x00000060


	//   ....[1]....
        /*0060*/ 	.word	0x000002b0


	//   ....[2]....
        /*0064*/ 	.word	0x00000b30


	//   ....[3]....
        /*0068*/ 	.word	0x00000ca0


	//   ....[4]....
        /*006c*/ 	.word	0x00000e40


	//----- nvinfo : EIATTR_CRS_STACK_SIZE
	.align		4
.L_53:
        /*0070*/ 	.byte	0x04, 0x1e
        /*0072*/ 	.short	(.L_55 - .L_54)
.L_54:
        /*0074*/ 	.word	0x00000000


	//----- nvinfo : EIATTR_CBANK_PARAM_SIZE
	.align		4
.L_55:
        /*0078*/ 	.byte	0x03, 0x19
        /*007a*/ 	.short	0x0018


	//----- nvinfo : EIATTR_PARAM_CBANK
	.align		4
        /*007c*/ 	.byte	0x04, 0x0a
        /*007e*/ 	.short	(.L_57 - .L_56)
	.align		4
.L_56:
        /*0080*/ 	.word	index@(.nv.constant0._Z17merge_pass_simpleILi32EEvPKjPjii)
        /*0084*/ 	.short	0x0380
        /*0086*/ 	.short	0x0018


	//----- nvinfo : EIATTR_SW_WAR
	.align		4
.L_57:
        /*0088*/ 	.byte	0x04, 0x36
        /*008a*/ 	.short	(.L_59 - .L_58)
.L_58:
        /*008c*/ 	.word	0x00000008
.L_59:


//--------------------- .nv.info._Z17merge_pass_simpleILi16EEvPKjPjii --------------------------
	.section	.nv.info._Z17merge_pass_simpleILi16EEvPKjPjii,"",@"SHT_CUDA_INFO"
	.sectionflags	@""
	.align	4


	//----- nvinfo : EIATTR_CUDA_API_VERSION
	.align		4
        /*0000*/ 	.byte	0x04, 0x37
        /*0002*/ 	.short	(.L_61 - .L_60)
.L_60:
        /*0004*/ 	.word	0x00000082


	//----- nvinfo : EIATTR_KPARAM_INFO
	.align		4
.L_61:
        /*0008*/ 	.byte	0x04, 0x17
        /*000a*/ 	.short	(.L_63 - .L_62)
.L_62:
        /*000c*/ 	.word	0x00000000
        /*0010*/ 	.short	0x0003
        /*0012*/ 	.short	0x0014
        /*0014*/ 	.byte	0x00, 0xf0, 0x11, 0x00


	//----- nvinfo : EIATTR_KPARAM_INFO
	.align		4
.L_63:
        /*0018*/ 	.byte	0x04, 0x17
        /*001a*/ 	.short	(.L_65 - .L_64)
.L_64:
        /*001c*/ 	.word	0x00000000
        /*0020*/ 	.short	0x0002
        /*0022*/ 	.short	0x0010
        /*0024*/ 	.byte	0x00, 0xf0, 0x11, 0x00


	//----- nvinfo : EIATTR_KPARAM_INFO
	.align		4
.L_65:
        /*0028*/ 	.byte	0x04, 0x17
        /*002a*/ 	.short	(.L_67 - .L_66)
.L_66:
        /*002c*/ 	.word	0x00000000
        /*0030*/ 	.short	0x0001
        /*0032*/ 	.short	0x0008
        /*0034*/ 	.byte	0x00, 0xf5, 0x21, 0x00


	//----- nvinfo : EIATTR_KPARAM_INFO
	.align		4
.L_67:
        /*0038*/ 	.byte	0x04, 0x17
        /*003a*/ 	.short	(.L_69 - .L_68)
.L_68:
        /*003c*/ 	.word	0x00000000
        /*0040*/ 	.short	0x0000
        /*0042*/ 	.short	0x0000
        /*0044*/ 	.byte	0x00, 0xf5, 0x21, 0x00


	//----- nvinfo : EIATTR_SPARSE_MMA_MASK
	.align		4
.L_69:
        /*0048*/ 	.byte	0x03, 0x50
        /*004a*/ 	.short	0x0000


	//----- nvinfo : EIATTR_MAXREG_COUNT
	.align		4
        /*004c*/ 	.byte	0x03, 0x1b
        /*004e*/ 	.short	0x00ff


	//----- nvinfo : EIATTR_MERCURY_ISA_VERSION
	.align		4
        /*0050*/ 	.byte	0x03, 0x5f
        /*0052*/ 	.short	0x0101


	//----- nvinfo : EIATTR_VRC_CTA_INIT_COUNT
	.align		4
        /*0054*/ 	.byte	0x02, 0x4a
	.zero		1
	.zero		1


	//----- nvinfo : EIATTR_EXIT_INSTR_OFFSETS
	.align		4
        /*0058*/ 	.byte	0x04, 0x1c
        /*005a*/ 	.short	(.L_71 - .L_70)


	//   ....[0]....
.L_70:
        /*005c*/ 	.word	0x00000060


	//   ....[1]....
        /*0060*/ 	.word	0x000002b0


	//   ....[2]....
        /*0064*/ 	.word	0x00000b30


	//   ....[3]....
        /*0068*/ 	.word	0x00000ca0


	//   ....[4]....
        /*006c*/ 	.word	0x00000e40


	//----- nvinfo : EIATTR_CRS_STACK_SIZE
	.align		4
.L_71:
        /*0070*/ 	.byte	0x04, 0x1e
        /*0072*/ 	.short	(.L_73 - .L_72)
.L_72:
        /*0074*/ 	.word	0x00000000


	//----- nvinfo : EIATTR_CBANK_PARAM_SIZE
	.align		4
.L_73:
        /*0078*/ 	.byte	0x03, 0x19
        /*007a*/ 	.short	0x0018


	//----- nvinfo : EIATTR_PARAM_CBANK
	.align		4
        /*007c*/ 	.byte	0x04, 0x0a
        /*007e*/ 	.short	(.L_75 - .L_74)
	.align		4
.L_74:
        /*0080*/ 	.word	index@(.nv.constant0._Z17merge_pass_simpleILi16EEvPKjPjii)
        /*0084*/ 	.short	0x0380
        /*0086*/ 	.short	0x0018


	//----- nvinfo : EIATTR_SW_WAR
	.align		4
.L_75:
        /*0088*/ 	.byte	0x04, 0x36
        /*008a*/ 	.short	(.L_77 - .L_76)
.L_76:
        /*008c*/ 	.word	0x00000008
.L_77:


//--------------------- .nv.info._Z13small_bitonicILi1EEvPji --------------------------
	.section	.nv.info._Z13small_bitonicILi1EEvPji,"",@"SHT_CUDA_INFO"
	.sectionflags	@""
	.align	4


	//----- nvinfo : EIATTR_CUDA_API_VERSION
	.align		4
        /*0000*/ 	.byte	0x04, 0x37
        /*0002*/ 	.short	(.L_79 - .L_78)
.L_78:
        /*0004*/ 	.word	0x00000082


	//----- nvinfo : EIATTR_KPARAM_INFO
	.align		4
.L_79:
        /*0008*/ 	.byte	0x04, 0x17
        /*000a*/ 	.short	(.L_81 - .L_80)
.L_80:
        /*000c*/ 	.word	0x00000000
        /*0010*/ 	.short	0x0001
        /*0012*/ 	.short	0x0008
        /*0014*/ 	.byte	0x00, 0xf0, 0x11, 0x00


	//----- nvinfo : EIATTR_KPARAM_INFO
	.align		4
.L_81:
        /*0018*/ 	.byte	0x04, 0x17
        /*001a*/ 	.short	(.L_83 - .L_82)
.L_82:
        /*001c*/ 	.word	0x00000000
        /*0020*/ 	.short	0x0000
        /*0022*/ 	.short	0x0000
        /*0024*/ 	.byte	0x00, 0xf5, 0x21, 0x00


	//----- nvinfo : EIATTR_SPARSE_MMA_MASK
	.align		4
.L_83:
        /*0028*/ 	.byte	0x03, 0x50
        /*002a*/ 	.short	0x0000


	//----- nvinfo : EIATTR_MAXREG_COUNT
	.align		4
        /*002c*/ 	.byte	0x03, 0x1b
        /*002e*/ 	.short	0x00ff


	//----- nvinfo : EIATTR_NUM_BARRIERS
	.align		4
        /*0030*/ 	.byte	0x02, 0x4c
        /*0032*/ 	.byte	0x01
	.zero		1


	//----- nvinfo : EIATTR_MERCURY_ISA_VERSION
	.align		4
        /*0034*/ 	.byte	0x03, 0x5f
        /*0036*/ 	.short	0x0101


	//----- nvinfo : EIATTR_VRC_CTA_INIT_COUNT
	.align		4
        /*0038*/ 	.byte	0x02, 0x4a
	.zero		1
	.zero		1


	//----- nvinfo : EIATTR_EXIT_INSTR_OFFSETS
	.align		4
        /*003c*/ 	.byte	0x04, 0x1c
        /*003e*/ 	.short	(.L_85 - .L_84)


	//   ....[0]....
.L_84:
        /*0040*/ 	.word	0x00000110


	//   ....[1]....
        /*0044*/ 	.word	0x00000140


	//----- nvinfo : EIATTR_CBANK_PARAM_SIZE
	.align		4
.L_85:
        /*0048*/ 	.byte	0x03, 0x19
        /*004a*/ 	.short	0x000c


	//----- nvinfo : EIATTR_PARAM_CBANK
	.align		4
        /*004c*/ 	.byte	0x04, 0x0a
        /*004e*/ 	.short	(.L_87 - .L_86)
	.align		4
.L_86:
        /*0050*/ 	.word	index@(.nv.constant0._Z13small_bitonicILi1EEvPji)
        /*0054*/ 	.short	0x0380
        /*0056*/ 	.short	0x000c


	//----- nvinfo : EIATTR_SW_WAR
	.align		4
.L_87:
        /*0058*/ 	.byte	0x04, 0x36
        /*005a*/ 	.short	(.L_89 - .L_88)
.L_88:
        /*005c*/ 	.word	0x00000008
.L_89:


//--------------------- .nv.callgraph             --------------------------
	.section	.nv.callgraph,"",@"SHT_CUDA_CALLGRAPH"
	.align	4
	.sectionentsize	8
	.align		4
        /*0000*/ 	.word	0x00000000
	.align		4
        /*0004*/ 	.word	0xffffffff
	.align		4
        /*0008*/ 	.word	0x00000000
	.align		4
        /*000c*/ 	.word	0xfffffffe
	.align		4
        /*0010*/ 	.word	0x00000000
	.align		4
        /*0014*/ 	.word	0xfffffffd
	.align		4
        /*0018*/ 	.word	0x00000000
	.align		4
        /*001c*/ 	.word	0xfffffffc


//--------------------- .text._Z17merge_pass_simpleILi64EEvPKjPjii --------------------------
	.section	.text._Z17merge_pass_simpleILi64EEvPKjPjii,"ax",@progbits
	.align	128
        .global         _Z17merge_pass_simpleILi64EEvPKjPjii
        .type           _Z17merge_pass_simpleILi64EEvPKjPjii,@function
        .size           _Z17merge_pass_simpleILi64EEvPKjPjii,(.L_x_61 - _Z17merge_pass_simpleILi64EEvPKjPjii)
        .other          _Z17merge_pass_simpleILi64EEvPKjPjii,@"STO_CUDA_ENTRY STV_DEFAULT"
_Z17merge_pass_simpleILi64EEvPKjPjii:
.text._Z17merge_pass_simpleILi64EEvPKjPjii:
[----:B------:R-:W-:Y:S08]  /*0000*/  LDC R1, c[0x0][0x37c] ;  /* 0x0000df00ff017b82 */ /* 0x000ff00000000800 */
[----:B------:R-:W0:Y:S08]  /*0010*/  S2UR UR4, SR_CTAID.X ;  /* 0x00000000000479c3 */ /* 0x000e300000002500 */
[----:B------:R-:W0:Y:S02]  /*0020*/  LDC.64 R2, c[0x0][0x390] ;  /* 0x0000e400ff027b82 */ /* 0x000e240000000a00 */
[----:B0-----:R-:W-:-:S04]  /*0030*/  IMAD R5, R3, UR4, RZ ;  /* 0x0000000403057c24 */ /* 0x001fc8000f8e02ff */
[----:B------:R-:W-:-:S05]  /*0040*/  IMAD.SHL.U32 R5, R5, 0x2, RZ ;  /* 0x0000000205057824 */ /* 0x000fca00078e00ff */
[----:B------:R-:W-:-:S13]  /*0050*/  ISETP.GE.AND P0, PT, R5, R2, PT ;  /* 0x000000020500720c */ /* 0x000fda0003f06270 */
[----:B------:R-:W-:Y:S05]  /*0060*/  @P0 EXIT ;  /* 0x000000000000094d */ /* 0x000fea0003800000 */
[----:B------:R-:W0:Y:S01]  /*0070*/  LDC R10, c[0x0][0x360] ;  /* 0x0000d800ff0a7b82 */ /* 0x000e220000000800 */
[----:B------:R-:W-:-:S05]  /*0080*/  IMAD.IADD R9, R5, 0x1, R3 ;  /* 0x0000000105097824 */ /* 0x000fca00078e0203 */
[C---:B------:R-:W-:Y:S02]  /*0090*/  VIADDMNMX R0, R9.reuse, R3, R2, PT ;  /* 0x0000000309007246 */ /* 0x040fe40003800102 */
[----:B------:R-:W-:-:S03]  /*00a0*/  VIMNMX R2, PT, PT, R9, R2, PT ;  /* 0x0000000209027248 */ /* 0x000fc60003fe0100 */
[----:B------:R-:W-:Y:S01]  /*00b0*/  IMAD.IADD R3, R0, 0x1, -R5 ;  /* 0x0000000100037824 */ /* 0x000fe200078e0a05 */
[----:B0-----:R-:W-:-:S04]  /*00c0*/  IABS R12, R10 ;  /* 0x0000000a000c7213 */ /* 0x001fc80000000000 */
[----:B------:R-:W-:Y:S01]  /*00d0*/  IADD3 R4, PT, PT, R10, -0x1, R3 ;  /* 0xffffffff0a047810 */ /* 0x000fe20007ffe003 */
[----:B------:R-:W0:Y:S01]  /*00e0*/  I2F.RP R8, R12 ;  /* 0x0000000c00087306 */ /* 0x000e220000209400 */
[----:B------:R-:W-:-:S05]  /*00f0*/  IABS R13, R10 ;  /* 0x0000000a000d7213 */ /* 0x000fca0000000000 */
[----:B------:R-:W-:Y:S02]  /*0100*/  IMAD.MOV R13, RZ, RZ, -R13 ;  /* 0x000000ffff0d7224 */ /* 0x000fe400078e0a0d */
[----:B0-----:R-:W0:Y:S02]  /*0110*/  MUFU.RCP R8, R8 ;  /* 0x0000000800087308 */ /* 0x001e240000001000 */
[----:B0-----:R-:W-:Y:S01]  /*0120*/  VIADD R6, R8, 0xffffffe ;  /* 0x0ffffffe08067836 */ /* 0x001fe20000000000 */
[----:B------:R-:W-:Y:S02]  /*0130*/  IABS R8, R4 ;  /* 0x0000000400087213 */ /* 0x000fe40000000000 */
[----:B------:R-:W-:-:S03]  /*0140*/  LOP3.LUT R4, R4, R10, RZ, 0x3c, !PT ;  /* 0x0000000a04047212 */ /* 0x000fc600078e3cff */
[----:B------:R0:W1:Y:S01]  /*0150*/  F2I.FTZ.U32.TRUNC.NTZ R7, R6 ;  /* 0x0000000600077305 */ /* 0x000062000021f000 */
[----:B------:R-:W-:Y:S01]  /*0160*/  ISETP.GE.AND P1, PT, R4, RZ, PT ;  /* 0x000000ff0400720c */ /* 0x000fe20003f26270 */
[----:B0-----:R-:W-:Y:S01]  /*0170*/  IMAD.MOV.U32 R6, RZ, RZ, RZ ;  /* 0x000000ffff067224 */ /* 0x001fe200078e00ff */
[----:B-1----:R-:W-:-:S05]  /*0180*/  IADD3 R11, PT, PT, RZ, -R7, RZ ;  /* 0x80000007ff0b7210 */ /* 0x002fca0007ffe0ff */
[----:B------:R-:W-:-:S04]  /*0190*/  IMAD R11, R11, R12, RZ ;  /* 0x0000000c0b0b7224 */ /* 0x000fc800078e02ff */
[----:B------:R-:W-:Y:S01]  /*01a0*/  IMAD.HI.U32 R6, R7, R11, R6 ;  /* 0x0000000b07067227 */ /* 0x000fe200078e0006 */
[----:B------:R-:W-:Y:S01]  /*01b0*/  MOV R7, R8 ;  /* 0x0000000800077202 */ /* 0x000fe20000000f00 */
[----:B------:R-:W0:Y:S02]  /*01c0*/  S2R R11, SR_TID.X ;  /* 0x00000000000b7919 */ /* 0x000e240000002100 */
[----:B------:R-:W-:Y:S02]  /*01d0*/  IMAD.MOV.U32 R8, RZ, RZ, R13 ;  /* 0x000000ffff087224 */ /* 0x000fe400078e000d */
[----:B------:R-:W-:-:S04]  /*01e0*/  IMAD.HI.U32 R6, R6, R7, RZ ;  /* 0x0000000706067227 */ /* 0x000fc800078e00ff */
[----:B------:R-:W-:-:S05]  /*01f0*/  IMAD R7, R6, R8, R7 ;  /* 0x0000000806077224 */ /* 0x000fca00078e0207 */
[----:B------:R-:W-:-:S13]  /*0200*/  ISETP.GT.U32.AND P2, PT, R12, R7, PT ;  /* 0x000000070c00720c */ /* 0x000fda0003f44070 */
[----:B------:R-:W-:Y:S02]  /*0210*/  @!P2 IMAD.IADD R7, R7, 0x1, -R12 ;  /* 0x000000010707a824 */ /* 0x000fe400078e0a0c */
[----:B------:R-:W-:Y:S01]  /*0220*/  @!P2 VIADD R6, R6, 0x1 ;  /* 0x000000010606a836 */ /* 0x000fe20000000000 */
[----:B------:R-:W-:Y:S02]  /*0230*/  ISETP.NE.AND P2, PT, R10, RZ, PT ;  /* 0x000000ff0a00720c */ /* 0x000fe40003f45270 */
[----:B------:R-:W-:-:S13]  /*0240*/  ISETP.GE.U32.AND P0, PT, R7, R12, PT ;  /* 0x0000000c0700720c */ /* 0x000fda0003f06070 */
[----:B------:R-:W-:-:S05]  /*0250*/  @P0 IADD3 R6, PT, PT, R6, 0x1, RZ ;  /* 0x0000000106060810 */ /* 0x000fca0007ffe0ff */
[----:B------:R-:W-:Y:S01]  /*0260*/  @!P1 IMAD.MOV R6, RZ, RZ, -R6 ;  /* 0x000000ffff069224 */ /* 0x000fe200078e0a06 */
[----:B------:R-:W-:-:S05]  /*0270*/  @!P2 LOP3.LUT R6, RZ, R10, RZ, 0x33, !PT ;  /* 0x0000000aff06a212 */ /* 0x000fca00078e33ff */
[----:B0-----:R-:W-:-:S05]  /*0280*/  IMAD R4, R6, R11, RZ ;  /* 0x0000000b06047224 */ /* 0x001fca00078e02ff */
[----:B------:R-:W-:-:S04]  /*0290*/  VIADDMNMX R3, R4, R6, R3, PT ;  /* 0x0000000604037246 */ /* 0x000fc80003800103 */
[----:B------:R-:W-:-:S13]  /*02a0*/  ISETP.GE.AND P0, PT, R4, R3, PT ;  /* 0x000000030400720c */ /* 0x000fda0003f06270 */
[----:B------:R-:W-:Y:S05]  /*02b0*/  @P0 EXIT ;  /* 0x000000000000094d */ /* 0x000fea0003800000 */
[----:B------:R-:W-:Y:S01]  /*02c0*/  IMAD.IADD R7, R2, 0x1, -R5 ;  /* 0x0000000102077824 */ /* 0x000fe200078e0a05 */
[----:B------:R-:W0:Y:S01]  /*02d0*/  LDCU.64 UR8, c[0x0][0x358] ;  /* 0x00006b00ff0877ac */ /* 0x000e220008000a00 */
[----:B------:R-:W-:Y:S01]  /*02e0*/  IMAD.IADD R6, R0, 0x1, -R2 ;  /* 0x0000000100067824 */ /* 0x000fe200078e0a02 */
[----:B------:R-:W-:Y:S02]  /*02f0*/  BSSY.RECONVERGENT B0, `(.L_x_0) ;  /* 0x000001e000007945 */ /* 0x000fe40003800200 */
[C---:B------:R-:W-:Y:S02]  /*0300*/  VIMNMX R8, PT, PT, R7.reuse, R4, PT ;  /* 0x0000000407087248 */ /* 0x040fe40003fe0100 */
[----:B------:R-:W-:Y:S02]  /*0310*/  VIMNMX R19, PT, PT, R7, R3, PT ;  /* 0x0000000307137248 */ /* 0x000fe40003fe0100 */
[-C--:B------:R-:W-:Y:S02]  /*0320*/  VIADDMNMX R7, R4, -R6.reuse, RZ, !PT ;  /* 0x8000000604077246 */ /* 0x080fe400078001ff */
[----:B------:R-:W-:-:S02]  /*0330*/  VIADDMNMX R0, R3, -R6, RZ, !PT ;  /* 0x8000000603007246 */ /* 0x000fc400078001ff */
[----:B------:R-:W-:Y:S02]  /*0340*/  ISETP.GE.AND P1, PT, R7, R8, PT ;  /* 0x000000080700720c */ /* 0x000fe40003f26270 */
[----:B------:R-:W-:-:S11]  /*0350*/  ISETP.GE.AND P0, PT, R0, R19, PT ;  /* 0x000000130000720c */ /* 0x000fd60003f06270 */
[----:B0-----:R-:W-:Y:S05]  /*0360*/  @P1 BRA `(.L_x_1) ;  /* 0x0000000000581947 */ /* 0x001fea0003800000 */
[----:B------:R-:W-:Y:S01]  /*0370*/  MOV R12, R8 ;  /* 0x00000008000c7202 */ /* 0x000fe20000000f00 */
[----:B------:R-:W-:-:S07]  /*0380*/  VIADD R13, R5, 0xffffffff ;  /* 0xffffffff050d7836 */ /* 0x000fce0000000000 */
.L_x_2:
[----:B------:R-:W-:Y:S02]  /*0390*/  IMAD.IADD R8, R12, 0x1, R7 ;  /* 0x000000010c087824 */ /* 0x000fe400078e0207 */
[----:B------:R-:W-:-:S03]  /*03a0*/  IMAD.MOV.U32 R14, RZ, RZ, RZ ;  /* 0x000000ffff0e7224 */ /* 0x000fc600078e00ff */
[----:B------:R-:W-:Y:S02]  /*03b0*/  SHF.R.U32.HI R21, RZ, 0x1, R8 ;  /* 0x00000001ff157819 */ /* 0x000fe40000011608 */
[----:B------:R-:W-:-:S03]  /*03c0*/  ISETP.GE.U32.AND P1, PT, R8, 0x2, PT ;  /* 0x000000020800780c */ /* 0x000fc60003f26070 */
[----:B------:R-:W-:-:S05]  /*03d0*/  IMAD.IADD R17, R4, 0x1, -R21 ;  /* 0x0000000104117824 */ /* 0x000fca00078e0a15 */
[----:B------:R-:W-:-:S05]  /*03e0*/  ISETP.NE.AND P2, PT, R17, R6, PT ;  /* 0x000000061100720c */ /* 0x000fca0003f45270 */
[----:B------:R-:W0:Y:S01]  /*03f0*/  @P1 LDC.64 R10, c[0x0][0x380] ;  /* 0x0000e000ff0a1b82 */ /* 0x000e220000000a00 */
[----:B------:R-:W-:-:S07]  /*0400*/  @P1 IADD3 R15, PT, PT, R13, R21, RZ ;  /* 0x000000150d0f1210 */ /* 0x000fce0007ffe0ff */
[----:B------:R-:W1:Y:S01]  /*0410*/  @P2 LDC.64 R8, c[0x0][0x380] ;  /* 0x0000e000ff082b82 */ /* 0x000e620000000a00 */
[----:B------:R-:W-:Y:S02]  /*0420*/  @P2 IMAD.IADD R17, R2, 0x1, R17 ;  /* 0x0000000102112824 */ /* 0x000fe400078e0211 */
[----:B0-----:R-:W-:-:S04]  /*0430*/  @P1 IMAD.WIDE R10, R15, 0x4, R10 ;  /* 0x000000040f0a1825 */ /* 0x001fc800078e020a */
[----:B------:R-:W-:Y:S01]  /*0440*/  IMAD.MOV.U32 R15, RZ, RZ, -0x1 ;  /* 0xffffffffff0f7424 */ /* 0x000fe200078e00ff */
[----:B------:R-:W2:Y:S01]  /*0450*/  @P1 LDG.E.CONSTANT R14, desc[UR8][R10.64] ;  /* 0x000000080a0e1981 */ /* 0x000ea2000c1e9900 */
[----:B-1----:R-:W-:-:S05]  /*0460*/  @P2 IMAD.WIDE R8, R17, 0x4, R8 ;  /* 0x0000000411082825 */ /* 0x002fca00078e0208 */
[----:B------:R-:W2:Y:S02]  /*0470*/  @P2 LDG.E.CONSTANT R15, desc[UR8][R8.64] ;  /* 0x00000008080f2981 */ /* 0x000ea4000c1e9900 */
[----:B--2---:R-:W-:-:S04]  /*0480*/  ISETP.GT.U32.AND P1, PT, R14, R15, PT ;  /* 0x0000000f0e00720c */ /* 0x004fc80003f24070 */
[----:B------:R-:W-:-:S09]  /*0490*/  SEL R12, R21, R12, P1 ;  /* 0x0000000c150c7207 */ /* 0x000fd20000800000 */
[----:B------:R-:W-:-:S04]  /*04a0*/  @!P1 IADD3 R7, PT, PT, R21, 0x1, RZ ;  /* 0x0000000115079810 */ /* 0x000fc80007ffe0ff */
[----:B------:R-:W-:-:S13]  /*04b0*/  ISETP.GE.AND P1, PT, R7, R12, PT ;  /* 0x0000000c0700720c */ /* 0x000fda0003f26270 */
[----:B------:R-:W-:Y:S05]  /*04c0*/  @!P1 BRA `(.L_x_2) ;  /* 0xfffffffc00b09947 */ /* 0x000fea000383ffff */
.L_x_1:
[----:B------:R-:W-:Y:S05]  /*04d0*/  BSYNC.RECONVERGENT B0 ;  /* 0x0000000000007941 */ /* 0x000fea0003800200 */
.L_x_0:
[----:B------:R-:W-:Y:S01]  /*04e0*/  BSSY.RECONVERGENT B0, `(.L_x_3) ;  /* 0x0000018000007945 */ /* 0x000fe20003800200 */
[----:B------:R-:W-:-:S03]  /*04f0*/  IMAD.IADD R9, R4, 0x1, -R7 ;  /* 0x0000000104097824 */ /* 0x000fc600078e0a07 */
[----:B------:R-:W-:Y:S05]  /*0500*/  @P0 BRA `(.L_x_4) ;  /* 0x0000000000540947 */ /* 0x000fea0003800000 */
[----:B------:R-:W-:-:S07]  /*0510*/  VIADD R21, R5, 0xffffffff ;  /* 0xffffffff05157836 */ /* 0x000fce0000000000 */
.L_x_5:
[----:B------:R-:W-:-:S05]  /*0520*/  IMAD.IADD R8, R19, 0x1, R0 ;  /* 0x0000000113087824 */ /* 0x000fca00078e0200 */
[----:B------:R-:W-:Y:S02]  /*0530*/  SHF.R.U32.HI R14, RZ, 0x1, R8 ;  /* 0x00000001ff0e7819 */ /* 0x000fe40000011608 */
[----:B------:R-:W-:Y:S01]  /*0540*/  ISETP.GE.U32.AND P0, PT, R8, 0x2, PT ;  /* 0x000000020800780c */ /* 0x000fe20003f06070 */
[----:B------:R-:W-:Y:S01]  /*0550*/  HFMA2 R8, -RZ, RZ, 0, 0 ;  /* 0x00000000ff087431 */ /* 0x000fe200000001ff */
[----:B------:R-:W-:-:S04]  /*0560*/  IADD3 R17, PT, PT, R3, -R14, RZ ;  /* 0x8000000e03117210 */ /* 0x000fc80007ffe0ff */
[----:B------:R-:W-:-:S07]  /*0570*/  ISETP.NE.AND P1, PT, R17, R6, PT ;  /* 0x000000061100720c */ /* 0x000fce0003f25270 */
[----:B------:R-:W0:Y:S01]  /*0580*/  @P0 LDC.64 R12, c[0x0][0x380] ;  /* 0x0000e000ff0c0b82 */ /* 0x000e220000000a00 */
[----:B------:R-:W-:-:S05]  /*0590*/  @P0 IMAD.IADD R15, R21, 0x1, R14 ;  /* 0x00000001150f0824 */ /* 0x000fca00078e020e */
[----:B------:R-:W-:Y:S02]  /*05a0*/  @P1 IMAD.IADD R17, R2, 0x1, R17 ;  /* 0x0000000102111824 */ /* 0x000fe400078e0211 */
[----:B------:R-:W1:Y:S01]  /*05b0*/  @P1 LDC.64 R10, c[0x0][0x380] ;  /* 0x0000e000ff0a1b82 */ /* 0x000e620000000a00 */
[----:B0-----:R-:W-:-:S04]  /*05c0*/  @P0 IMAD.WIDE R12, R15, 0x4, R12 ;  /* 0x000000040f0c0825 */ /* 0x001fc800078e020c */
[----:B------:R-:W-:Y:S01]  /*05d0*/  IMAD.MOV.U32 R15, RZ, RZ, -0x1 ;  /* 0xffffffffff0f7424 */ /* 0x000fe200078e00ff */
[----:B------:R-:W2:Y:S01]  /*05e0*/  @P0 LDG.E.CONSTANT R8, desc[UR8][R12.64] ;  /* 0x000000080c080981 */ /* 0x000ea2000c1e9900 */
[----:B-1----:R-:W-:-:S05]  /*05f0*/  @P1 IMAD.WIDE R10, R17, 0x4, R10 ;  /* 0x00000004110a1825 */ /* 0x002fca00078e020a */
[----:B------:R-:W2:Y:S02]  /*0600*/  @P1 LDG.E.CONSTANT R15, desc[UR8][R10.64] ;  /* 0x000000080a0f1981 */ /* 0x000ea4000c1e9900 */
[----:B--2---:R-:W-:-:S04]  /*0610*/  ISETP.GT.U32.AND P0, PT, R8, R15, PT ;  /* 0x0000000f0800720c */ /* 0x004fc80003f04070 */
[----:B------:R-:W-:-:S09]  /*0620*/  SEL R19, R14, R19, P0 ;  /* 0x000000130e137207 */ /* 0x000fd20000000000 */
[----:B------:R-:W-:-:S05]  /*0630*/  @!P0 VIADD R0, R14, 0x1 ;  /* 0x000000010e008836 */ /* 0x000fca0000000000 */
[----:B------:R-:W-:-:S13]  /*0640*/  ISETP.GE.AND P0, PT, R0, R19, PT ;  /* 0x000000130000720c */ /* 0x000fda0003f06270 */
[----:B------:R-:W-:Y:S05]  /*0650*/  @!P0 BRA `(.L_x_5) ;  /* 0xfffffffc00b08947 */ /* 0x000fea000383ffff */
.L_x_4:
[----:B------:R-:W-:Y:S05]  /*0660*/  BSYNC.RECONVERGENT B0 ;  /* 0x0000000000007941 */ /* 0x000fea0003800200 */
.L_x_3:
[----:B------:R-:W-:Y:S01]  /*0670*/  IADD3 R6, PT, PT, R3, -R0, RZ ;  /* 0x8000000003067210 */ /* 0x000fe20007ffe0ff */
[----:B------:R-:W0:Y:S01]  /*0680*/  LDC.64 R10, c[0x0][0x380] ;  /* 0x0000e000ff0a7b82 */ /* 0x000e220000000a00 */
[----:B------:R-:W-:Y:S01]  /*0690*/  BSSY.RECONVERGENT B0, `(.L_x_6) ;  /* 0x0000016000007945 */ /* 0x000fe20003800200 */
[----:B------:R-:W-:Y:S01]  /*06a0*/  IMAD.IADD R4, R5, 0x1, R4 ;  /* 0x0000000105047824 */ /* 0x000fe200078e0204 */
[----:B------:R-:W-:-:S04]  /*06b0*/  ISETP.GE.AND P0, PT, R9, R6, PT ;  /* 0x000000060900720c */ /* 0x000fc80003f06270 */
[----:B------:R-:W-:Y:S01]  /*06c0*/  ISETP.GE.OR P0, PT, R7, R0, P0 ;  /* 0x000000000700720c */ /* 0x000fe20000706670 */
[----:B------:R-:W1:-:S12]  /*06d0*/  LDC.64 R12, c[0x0][0x388] ;  /* 0x0000e200ff0c7b82 */ /* 0x000e580000000a00 */
[----:B------:R-:W-:Y:S05]  /*06e0*/  @P0 BRA `(.L_x_7) ;  /* 0x0000000000400947 */ /* 0x000fea0003800000 */
.L_x_8:
[----:B------:R-:W-:Y:S01]  /*06f0*/  IADD3 R17, PT, PT, R2, R9, RZ ;  /* 0x0000000902117210 */ /* 0x000fe20007ffe0ff */
[----:B------:R-:W-:-:S04]  /*0700*/  IMAD.IADD R15, R5, 0x1, R7 ;  /* 0x00000001050f7824 */ /* 0x000fc800078e0207 */
[----:B0-----:R-:W-:-:S04]  /*0710*/  IMAD.WIDE R14, R15, 0x4, R10 ;  /* 0x000000040f0e7825 */ /* 0x001fc800078e020a */
[----:B------:R-:W-:Y:S02]  /*0720*/  IMAD.WIDE R16, R17, 0x4, R10 ;  /* 0x0000000411107825 */ /* 0x000fe400078e020a */
[----:B------:R-:W2:Y:S04]  /*0730*/  LDG.E.CONSTANT R15, desc[UR8][R14.64] ;  /* 0x000000080e0f7981 */ /* 0x000ea8000c1e9900 */
[----:B------:R-:W2:Y:S01]  /*0740*/  LDG.E.CONSTANT R16, desc[UR8][R16.64] ;  /* 0x0000000810107981 */ /* 0x000ea2000c1e9900 */
[C---:B-1----:R-:W-:Y:S01]  /*0750*/  IMAD.WIDE R18, R4.reuse, 0x4, R12 ;  /* 0x0000000404127825 */ /* 0x042fe200078e020c */
[----:B------:R-:W-:Y:S02]  /*0760*/  IADD3 R4, PT, PT, R4, 0x1, RZ ;  /* 0x0000000104047810 */ /* 0x000fe40007ffe0ff */
[----:B--2---:R-:W-:-:S13]  /*0770*/  ISETP.GT.U32.AND P0, PT, R15, R16, PT ;  /* 0x000000100f00720c */ /* 0x004fda0003f04070 */
[----:B------:R-:W-:Y:S01]  /*0780*/  @P0 VIADD R9, R9, 0x1 ;  /* 0x0000000109090836 */ /* 0x000fe20000000000 */
[----:B------:R2:W-:Y:S01]  /*0790*/  @!P0 STG.E desc[UR8][R18.64], R15 ;  /* 0x0000000f12008986 */ /* 0x0005e2000c101908 */
[----:B------:R-:W-:-:S03]  /*07a0*/  @!P0 VIADD R7, R7, 0x1 ;  /* 0x0000000107078836 */ /* 0x000fc60000000000 */
[----:B------:R2:W-:Y:S01]  /*07b0*/  @P0 STG.E desc[UR8][R18.64], R16 ;  /* 0x0000001012000986 */ /* 0x0005e2000c101908 */
[----:B------:R-:W-:Y:S02]  /*07c0*/  ISETP.GE.AND P0, PT, R9, R6, PT ;  /* 0x000000060900720c */ /* 0x000fe40003f06270 */
[----:B------:R-:W-:-:S13]  /*07d0*/  ISETP.LT.AND P1, PT, R7, R0, PT ;  /* 0x000000000700720c */ /* 0x000fda0003f21270 */
[----:B--2---:R-:W-:Y:S05]  /*07e0*/  @!P0 BRA P1, `(.L_x_8) ;  /* 0xfffffffc00c08947 */ /* 0x004fea000083ffff */
.L_x_7:
[----:B------:R-:W-:Y:S05]  /*07f0*/  BSYNC.RECONVERGENT B0 ;  /* 0x0000000000007941 */ /* 0x000fea0003800200 */
.L_x_6:
[----:B------:R-:W-:Y:S01]  /*0800*/  ISETP.GE.AND P0, PT, R7, R0, PT ;  /* 0x000000000700720c */ /* 0x000fe20003f06270 */
[----:B------:R-:W-:-:S12]  /*0810*/  BSSY.RECONVERGENT B0, `(.L_x_9) ;  /* 0x0000030000007945 */ /* 0x000fd80003800200 */
[----:B------:R-:W-:Y:S05]  /*0820*/  @P0 BRA `(.L_x_10) ;  /* 0x0000000000b80947 */ /* 0x000fea0003800000 */
[----:B------:R-:W-:Y:S01]  /*0830*/  IMAD.IADD R8, R0, 0x1, -R7 ;  /* 0x0000000100087824 */ /* 0x000fe200078e0a07 */
[----:B------:R-:W-:Y:S01]  /*0840*/  BSSY.RECONVERGENT B1, `(.L_x_11) ;  /* 0x0000014000017945 */ /* 0x000fe20003800200 */
[----:B0-----:R-:W-:-:S03]  /*0850*/  IMAD.IADD R10, R7, 0x1, -R0 ;  /* 0x00000001070a7824 */ /* 0x001fc600078e0a00 */
[----:B------:R-:W-:Y:S02]  /*0860*/  LOP3.LUT P0, R18, R8, 0x3, RZ, 0xc0, !PT ;  /* 0x0000000308127812 */ /* 0x000fe4000780c0ff */
[----:B------:R-:W-:Y:S02]  /*0870*/  ISETP.GT.U32.AND P1, PT, R10, -0x4, PT ;  /* 0xfffffffc0a00780c */ /* 0x000fe40003f24070 */
[----:B------:R-:W-:-:S09]  /*0880*/  MOV R8, R7 ;  /* 0x0000000700087202 */ /* 0x000fd20000000f00 */
[----:B------:R-:W-:Y:S05]  /*0890*/  @!P0 BRA `(.L_x_12) ;  /* 0x0000000000388947 */ /* 0x000fea0003800000 */
[----:B-1----:R-:W0:Y:S01]  /*08a0*/  LDC.64 R12, c[0x0][0x380] ;  /* 0x0000e000ff0c7b82 */ /* 0x002e220000000a00 */
[----:B------:R-:W-:Y:S01]  /*08b0*/  IMAD.IADD R8, R18, 0x1, R7 ;  /* 0x0000000112087824 */ /* 0x000fe200078e0207 */
[----:B------:R-:W-:Y:S01]  /*08c0*/  IADD3 R7, PT, PT, R5, R7, RZ ;  /* 0x0000000705077210 */ /* 0x000fe20007ffe0ff */
[----:B------:R-:W-:-:S05]  /*08d0*/  IMAD.MOV R18, RZ, RZ, -R18 ;  /* 0x000000ffff127224 */ /* 0x000fca00078e0a12 */
[----:B------:R-:W1:Y:S02]  /*08e0*/  LDC.64 R10, c[0x0][0x388] ;  /* 0x0000e200ff0a7b82 */ /* 0x000e640000000a00 */
.L_x_13:
[----:B0-2---:R-:W-:-:S06]  /*08f0*/  IMAD.WIDE R16, R7, 0x4, R12 ;  /* 0x0000000407107825 */ /* 0x005fcc00078e020c */
[----:B------:R-:W2:Y:S01]  /*0900*/  LDG.E.CONSTANT R17, desc[UR8][R16.64] ;  /* 0x0000000810117981 */ /* 0x000ea2000c1e9900 */
[----:B-1----:R-:W-:Y:S01]  /*0910*/  IMAD.WIDE R14, R4, 0x4, R10 ;  /* 0x00000004040e7825 */ /* 0x002fe200078e020a */
[----:B------:R-:W-:-:S03]  /*0920*/  IADD3 R7, PT, PT, R7, 0x1, RZ ;  /* 0x0000000107077810 */ /* 0x000fc60007ffe0ff */
[----:B------:R-:W-:Y:S02]  /*0930*/  VIADD R18, R18, 0x1 ;  /* 0x0000000112127836 */ /* 0x000fe40000000000 */
[----:B------:R-:W-:-:S03]  /*0940*/  VIADD R4, R4, 0x1 ;  /* 0x0000000104047836 */ /* 0x000fc60000000000 */
[----:B------:R-:W-:Y:S01]  /*0950*/  ISETP.NE.AND P0, PT, R18, RZ, PT ;  /* 0x000000ff1200720c */ /* 0x000fe20003f05270 */
[----:B--2---:R2:W-:-:S12]  /*0960*/  STG.E desc[UR8][R14.64], R17 ;  /* 0x000000110e007986 */ /* 0x0045d8000c101908 */
[----:B------:R-:W-:Y:S05]  /*0970*/  @P0 BRA `(.L_x_13) ;  /* 0xfffffffc00dc0947 */ /* 0x000fea000383ffff */
.L_x_12:
[----:B------:R-:W-:Y:S05]  /*0980*/  BSYNC.RECONVERGENT B1 ;  /* 0x0000000000017941 */ /* 0x000fea0003800200 */
.L_x_11:
[----:B------:R-:W-:Y:S05]  /*0990*/  @P1 BRA `(.L_x_10) ;  /* 0x00000000005c1947 */ /* 0x000fea0003800000 */
[----:B------:R-:W0:Y:S01]  /*09a0*/  LDC.64 R10, c[0x0][0x380] ;  /* 0x0000e000ff0a7b82 */ /* 0x000e220000000a00 */
[----:B------:R-:W-:Y:S02]  /*09b0*/  IMAD.IADD R5, R5, 0x1, R8 ;  /* 0x0000000105057824 */ /* 0x000fe400078e0208 */
[----:B------:R-:W-:-:S05]  /*09c0*/  IMAD.IADD R8, R8, 0x1, -R0 ;  /* 0x0000000108087824 */ /* 0x000fca00078e0a00 */
[----:B-1----:R-:W1:Y:S01]  /*09d0*/  LDC.64 R12, c[0x0][0x388] ;  /* 0x0000e200ff0c7b82 */ /* 0x002e620000000a00 */
[----:B0-----:R-:W-:-:S05]  /*09e0*/  IADD3 R10, P0, PT, R10, 0x8, RZ ;  /* 0x000000080a0a7810 */ /* 0x001fca0007f1e0ff */
[----:B------:R-:W-:Y:S01]  /*09f0*/  IMAD.X R11, RZ, RZ, R11, P0 ;  /* 0x000000ffff0b7224 */ /* 0x000fe200000e060b */
[----:B-1----:R-:W-:-:S04]  /*0a00*/  IADD3 R12, P1, PT, R12, 0x8, RZ ;  /* 0x000000080c0c7810 */ /* 0x002fc80007f3e0ff */
[----:B------:R-:W-:-:S09]  /*0a10*/  IADD3.X R13, PT, PT, RZ, R13, RZ, P1, !PT ;  /* 0x0000000dff0d7210 */ /* 0x000fd20000ffe4ff */
.L_x_14:
[----:B--2---:R-:W-:-:S05]  /*0a20*/  IMAD.WIDE R16, R5, 0x4, R10 ;  /* 0x0000000405107825 */ /* 0x004fca00078e020a */
[----:B0-----:R-:W2:Y:S04]  /*0a30*/  LDG.E.CONSTANT R7, desc[UR8][R16.64+-0x8] ;  /* 0xfffff80810077981 */ /* 0x001ea8000c1e9900 */
[----:B------:R-:W3:Y:S04]  /*0a40*/  LDG.E.CONSTANT R19, desc[UR8][R16.64+-0x4] ;  /* 0xfffffc0810137981 */ /* 0x000ee8000c1e9900 */
[----:B------:R-:W4:Y:S04]  /*0a50*/  LDG.E.CONSTANT R21, desc[UR8][R16.64] ;  /* 0x0000000810157981 */ /* 0x000f28000c1e9900 */
[----:B------:R-:W5:Y:S01]  /*0a60*/  LDG.E.CONSTANT R23, desc[UR8][R16.64+0x4] ;  /* 0x0000040810177981 */ /* 0x000f62000c1e9900 */
[C---:B------:R-:W-:Y:S01]  /*0a70*/  IMAD.WIDE R14, R4.reuse, 0x4, R12 ;  /* 0x00000004040e7825 */ /* 0x040fe200078e020c */
[----:B------:R-:W-:-:S03]  /*0a80*/  IADD3 R4, PT, PT, R4, 0x4, RZ ;  /* 0x0000000404047810 */ /* 0x000fc60007ffe0ff */
[----:B------:R-:W-:Y:S02]  /*0a90*/  VIADD R8, R8, 0x4 ;  /* 0x0000000408087836 */ /* 0x000fe40000000000 */
[----:B------:R-:W-:-:S03]  /*0aa0*/  VIADD R5, R5, 0x4 ;  /* 0x0000000405057836 */ /* 0x000fc60000000000 */
[----:B------:R-:W-:Y:S01]  /*0ab0*/  ISETP.NE.AND P0, PT, R8, RZ, PT ;  /* 0x000000ff0800720c */ /* 0x000fe20003f05270 */
[----:B--2---:R0:W-:Y:S04]  /*0ac0*/  STG.E desc[UR8][R14.64+-0x8], R7 ;  /* 0xfffff8070e007986 */ /* 0x0041e8000c101908 */
[----:B---3--:R0:W-:Y:S04]  /*0ad0*/  STG.E desc[UR8][R14.64+-0x4], R19 ;  /* 0xfffffc130e007986 */ /* 0x0081e8000c101908 */
[----:B----4-:R0:W-:Y:S04]  /*0ae0*/  STG.E desc[UR8][R14.64], R21 ;  /* 0x000000150e007986 */ /* 0x0101e8000c101908 */
[----:B-----5:R0:W-:Y:S01]  /*0af0*/  STG.E desc[UR8][R14.64+0x4], R23 ;  /* 0x000004170e007986 */ /* 0x0201e2000c101908 */
[----:B------:R-:W-:Y:S05]  /*0b00*/  @P0 BRA `(.L_x_14) ;  /* 0xfffffffc00c40947 */ /* 0x000fea000383ffff */
.L_x_10:
[----:B------:R-:W-:Y:S05]  /*0b10*/  BSYNC.RECONVERGENT B0 ;  /* 0x0000000000007941 */ /* 0x000fea0003800200 */
.L_x_9:
[----:B------:R-:W-:-:S13]  /*0b20*/  ISETP.GE.AND P0, PT, R9, R6, PT ;  /* 0x000000060900720c */ /* 0x000fda0003f06270 */
[----:B------:R-:W-:Y:S05]  /*0b30*/  @P0 EXIT ;  /* 0x000000000000094d */ /* 0x000fea0003800000 */
[-C--:B------:R-:W-:Y:S01]  /*0b40*/  IADD3 R5, PT, PT, R3, -R0.reuse, -R9 ;  /* 0x8000000003057210 */ /* 0x080fe20007ffe809 */
[----:B------:R-:W-:Y:S01]  /*0b50*/  BSSY.RECONVERGENT B0, `(.L_x_15) ;  /* 0x0000014000007945 */ /* 0x000fe20003800200 */
[----:B------:R-:W-:Y:S01]  /*0b60*/  IADD3 R0, PT, PT, R9, R0, -R3 ;  /* 0x0000000009007210 */ /* 0x000fe20007ffe803 */
[----:B------:R-:W-:Y:S01]  /*0b70*/  IMAD.MOV.U32 R3, RZ, RZ, R9 ;  /* 0x000000ffff037224 */ /* 0x000fe200078e0009 */
[----:B------:R-:W-:Y:S02]  /*0b80*/  LOP3.LUT P0, R8, R5, 0x3, RZ, 0xc0, !PT ;  /* 0x0000000305087812 */ /* 0x000fe4000780c0ff */
[----:B------:R-:W-:-:S11]  /*0b90*/  ISETP.GT.U32.AND P1, PT, R0, -0x4, PT ;  /* 0xfffffffc0000780c */ /* 0x000fd60003f24070 */
[----:B------:R-:W-:Y:S05]  /*0ba0*/  @!P0 BRA `(.L_x_16) ;  /* 0x0000000000388947 */ /* 0x000fea0003800000 */
[----:B0-2---:R-:W0:Y:S01]  /*0bb0*/  LDC.64 R14, c[0x0][0x380] ;  /* 0x0000e000ff0e7b82 */ /* 0x005e220000000a00 */
[----:B------:R-:W-:Y:S01]  /*0bc0*/  IADD3 R3, PT, PT, R8, R9, RZ ;  /* 0x0000000908037210 */ /* 0x000fe20007ffe0ff */
[----:B------:R-:W-:Y:S02]  /*0bd0*/  IMAD.MOV R0, RZ, RZ, -R8 ;  /* 0x000000ffff007224 */ /* 0x000fe400078e0a08 */
[----:B------:R-:W-:-:S04]  /*0be0*/  IMAD.IADD R5, R2, 0x1, R9 ;  /* 0x0000000102057824 */ /* 0x000fc800078e0209 */
[----:B------:R-:W2:Y:S03]  /*0bf0*/  LDC.64 R10, c[0x0][0x388] ;  /* 0x0000e200ff0a7b82 */ /* 0x000ea60000000a00 */
.L_x_17:
[----:B0--3--:R-:W-:-:S06]  /*0c00*/  IMAD.WIDE R8, R5, 0x4, R14 ;  /* 0x0000000405087825 */ /* 0x009fcc00078e020e */
[----:B------:R-:W3:Y:S01]  /*0c10*/  LDG.E.CONSTANT R9, desc[UR8][R8.64] ;  /* 0x0000000808097981 */ /* 0x000ee2000c1e9900 */
[----:B-12---:R-:W-:Y:S01]  /*0c20*/  IMAD.WIDE R12, R4, 0x4, R10 ;  /* 0x00000004040c7825 */ /* 0x006fe200078e020a */
[----:B------:R-:W-:-:S03]  /*0c30*/  IADD3 R0, PT, PT, R0, 0x1, RZ ;  /* 0x0000000100007810 */ /* 0x000fc60007ffe0ff */
[----:B------:R-:W-:Y:S01]  /*0c40*/  VIADD R4, R4, 0x1 ;  /* 0x0000000104047836 */ /* 0x000fe20000000000 */
[----:B------:R-:W-:Y:S01]  /*0c50*/  ISETP.NE.AND P0, PT, R0, RZ, PT ;  /* 0x000000ff0000720c */ /* 0x000fe20003f05270 */
[----:B------:R-:W-:Y:S01]  /*0c60*/  VIADD R5, R5, 0x1 ;  /* 0x0000000105057836 */ /* 0x000fe20000000000 */
[----:B---3--:R3:W-:Y:S11]  /*0c70*/  STG.E desc[UR8][R12.64], R9 ;  /* 0x000000090c007986 */ /* 0x0087f6000c101908 */
[----:B------:R-:W-:Y:S05]  /*0c80*/  @P0 BRA `(.L_x_17) ;  /* 0xfffffffc00dc0947 */ /* 0x000fea000383ffff */
.L_x_16:
[----:B------:R-:W-:Y:S05]  /*0c90*/  BSYNC.RECONVERGENT B0 ;  /* 0x0000000000007941 */ /* 0x000fea0003800200 */
.L_x_15:
[----:B------:R-:W-:Y:S05]  /*0ca0*/  @P1 EXIT ;  /* 0x000000000000194d */ /* 0x000fea0003800000 */
[----:B------:R-:W4:Y:S01]  /*0cb0*/  LDCU.128 UR4, c[0x0][0x380] ;  /* 0x00007000ff0477ac */ /* 0x000f220008000c00 */
[----:B------:R-:W-:Y:S01]  /*0cc0*/  IADD3 R5, PT, PT, R2, R3, RZ ;  /* 0x0000000302057210 */ /* 0x000fe20007ffe0ff */
[----:B----4-:R-:W-:Y:S02]  /*0cd0*/  UIADD3 UR4, UP0, UPT, UR4, 0x8, URZ ;  /* 0x0000000804047890 */ /* 0x010fe4000ff1e0ff */
[----:B------:R-:W-:Y:S02]  /*0ce0*/  UIADD3 UR6, UP1, UPT, UR6, 0x8, URZ ;  /* 0x0000000806067890 */ /* 0x000fe4000ff3e0ff */
[----:B------:R-:W-:Y:S02]  /*0cf0*/  UIADD3.X UR5, UPT, UPT, URZ, UR5, URZ, UP0, !UPT ;  /* 0x00000005ff057290 */ /* 0x000fe400087fe4ff */
[----:B------:R-:W-:-:S12]  /*0d00*/  UIADD3.X UR7, UPT, UPT, URZ, UR7, URZ, UP1, !UPT ;  /* 0x00000007ff077290 */ /* 0x000fd80008ffe4ff */
.L_x_18:
[----:B------:R-:W-:Y:S02]  /*0d10*/  IMAD.U32 R8, RZ, RZ, UR4 ;  /* 0x00000004ff087e24 */ /* 0x000fe4000f8e00ff */
[----:B---3--:R-:W-:Y:S02]  /*0d20*/  IMAD.U32 R9, RZ, RZ, UR5 ;  /* 0x00000005ff097e24 */ /* 0x008fe4000f8e00ff */
[----:B------:R-:W-:-:S05]  /*0d30*/  IMAD.WIDE R8, R5, 0x4, R8 ;  /* 0x0000000405087825 */ /* 0x000fca00078e0208 */
[----:B0-----:R-:W3:Y:S04]  /*0d40*/  LDG.E.CONSTANT R7, desc[UR8][R8.64+-0x8] ;  /* 0xfffff80808077981 */ /* 0x001ee8000c1e9900 */
[----:B-1----:R-:W4:Y:S04]  /*0d50*/  LDG.E.CONSTANT R13, desc[UR8][R8.64+-0x4] ;  /* 0xfffffc08080d7981 */ /* 0x002f28000c1e9900 */
[----:B--2---:R-:W2:Y:S04]  /*0d60*/  LDG.E.CONSTANT R15, desc[UR8][R8.64] ;  /* 0x00000008080f7981 */ /* 0x004ea8000c1e9900 */
[----:B------:R-:W5:Y:S01]  /*0d70*/  LDG.E.CONSTANT R17, desc[UR8][R8.64+0x4] ;  /* 0x0000040808117981 */ /* 0x000f62000c1e9900 */
[----:B------:R-:W-:Y:S01]  /*0d80*/  MOV R10, UR6 ;  /* 0x00000006000a7c02 */ /* 0x000fe20008000f00 */
[----:B------:R-:W-:-:S02]  /*0d90*/  IMAD.U32 R11, RZ, RZ, UR7 ;  /* 0x00000007ff0b7e24 */ /* 0x000fc4000f8e00ff */
[----:B------:R-:W-:Y:S02]  /*0da0*/  VIADD R3, R3, 0x4 ;  /* 0x0000000403037836 */ /* 0x000fe40000000000 */
[C---:B------:R-:W-:Y:S01]  /*0db0*/  IMAD.WIDE R10, R4.reuse, 0x4, R10 ;  /* 0x00000004040a7825 */ /* 0x040fe200078e020a */
[----:B------:R-:W-:Y:S02]  /*0dc0*/  IADD3 R4, PT, PT, R4, 0x4, RZ ;  /* 0x0000000404047810 */ /* 0x000fe40007ffe0ff */
[----:B------:R-:W-:Y:S01]  /*0dd0*/  ISETP.GE.AND P0, PT, R3, R6, PT ;  /* 0x000000060300720c */ /* 0x000fe20003f06270 */
[----:B------:R-:W-:Y:S01]  /*0de0*/  VIADD R5, R5, 0x4 ;  /* 0x0000000405057836 */ /* 0x000fe20000000000 */
[----:B---3--:R0:W-:Y:S04]  /*0df0*/  STG.E desc[UR8][R10.64+-0x8], R7 ;  /* 0xfffff8070a007986 */ /* 0x0081e8000c101908 */
[----:B----4-:R0:W-:Y:S04]  /*0e00*/  STG.E desc[UR8][R10.64+-0x4], R13 ;  /* 0xfffffc0d0a007986 */ /* 0x0101e8000c101908 */
[----:B--2---:R0:W-:Y:S04]  /*0e10*/  STG.E desc[UR8][R10.64], R15 ;  /* 0x0000000f0a007986 */ /* 0x0041e8000c101908 */
[----:B-----5:R0:W-:Y:S01]  /*0e20*/  STG.E desc[UR8][R10.64+0x4], R17 ;  /* 0x000004110a007986 */ /* 0x0201e2000c101908 */
[----:B------:R-:W-:Y:S05]  /*0e30*/  @!P0 BRA `(.L_x_18) ;  /* 0xfffffffc00b48947 */ /* 0x000fea000383ffff */
[----:B------:R-:W-:Y:S05]  /*0e40*/  EXIT ;  /* 0x000000000000794d */ /* 0x000fea0003800000 */
.L_x_19:
[----:B------:R-:W-:-:S00]  /*0e50*/  BRA `(.L_x_19) ;  /* 0xfffffffc00fc7947 */ /* 0x000fc0000383ffff */
[----:B------:R-:W-:-:S00]  /*0e60*/  NOP ;  /* 0x0000000000007918 */ /* 0x000fc00000000000 */
        /* <DEDUP_REMOVED lines=9> */
.L_x_61:


//--------------------- .text._Z17merge_pass_simpleILi32EEvPKjPjii --------------------------
	.section	.text._Z17merge_pass_simpleILi32EEvPKjPjii,"ax",@progbits
	.align	128
        .global         _Z17merge_pass_simpleILi32EEvPKjPjii
        .type           _Z17merge_pass_simpleILi32EEvPKjPjii,@function
        .size           _Z17merge_pass_simpleILi32EEvPKjPjii,(.L_x_62 - _Z17merge_pass_simpleILi32EEvPKjPjii)
        .other          _Z17merge_pass_simpleILi32EEvPKjPjii,@"STO_CUDA_ENTRY STV_DEFAULT"
_Z17merge_pass_simpleILi32EEvPKjPjii:
.text._Z17merge_pass_simpleILi32EEvPKjPjii:
        /* <DEDUP_REMOVED lines=57> */
.L_x_22:
        /* <DEDUP_REMOVED lines=20> */
.L_x_21:
[----:B------:R-:W-:Y:S05]  /*04d0*/  BSYNC.RECONVERGENT B0 ;  /* 0x0000000000007941 */ /* 0x000fea0003800200 */
.L_x_20:
[----:B------:R-:W-:Y:S01]  /*04e0*/  BSSY.RECONVERGENT B0, `(.L_x_23) ;  /* 0x0000018000007945 */ /* 0x000fe20003800200 */
[----:B------:R-:W-:-:S03]  /*04f0*/  IMAD.IADD R9, R4, 0x1, -R7 ;  /* 0x0000000104097824 */ /* 0x000fc600078e0a07 */
[----:B------:R-:W-:Y:S05]  /*0500*/  @P0 BRA `(.L_x_24) ;  /* 0x0000000000540947 */ /* 0x000fea0003800000 */
[----:B------:R-:W-:-:S07]  /*0510*/  VIADD R21, R5, 0xffffffff ;  /* 0xffffffff05157836 */ /* 0x000fce0000000000 */
.L_x_25:
        /* <DEDUP_REMOVED lines=20> */
.L_x_24:
[----:B------:R-:W-:Y:S05]  /*0660*/  BSYNC.RECONVERGENT B0 ;  /* 0x0000000000007941 */ /* 0x000fea0003800200 */
.L_x_23:
        /* <DEDUP_REMOVED lines=8> */
.L_x_28:
        /* <DEDUP_REMOVED lines=16> */
.L_x_27:
[----:B------:R-:W-:Y:S05]  /*07f0*/  BSYNC.RECONVERGENT B0 ;  /* 0x0000000000007941 */ /* 0x000fea0003800200 */
.L_x_26:
        /* <DEDUP_REMOVED lines=15> */
.L_x_33:
        /* <DEDUP_REMOVED lines=9> */
.L_x_32:
[----:B------:R-:W-:Y:S05]  /*0980*/  BSYNC.RECONVERGENT B1 ;  /* 0x0000000000017941 */ /* 0x000fea0003800200 */
.L_x_31:
        /* <DEDUP_REMOVED lines=9> */
.L_x_34:
        /* <DEDUP_REMOVED lines=15> */
.L_x_30:
[----:B------:R-:W-:Y:S05]  /*0b10*/  BSYNC.RECONVERGENT B0 ;  /* 0x0000000000007941 */ /* 0x000fea0003800200 */
.L_x_29:
        /* <DEDUP_REMOVED lines=14> */
.L_x_37:
        /* <DEDUP_REMOVED lines=9> */
.L_x_36:
[----:B------:R-:W-:Y:S05]  /*0c90*/  BSYNC.RECONVERGENT B0 ;  /* 0x0000000000007941 */ /* 0x000fea0003800200 */
.L_x_35:
[----:B------:R-:W-:Y:S05]  /*0ca0*/  @P1 EXIT ;  /* 0x000000000000194d */ /* 0x000fea0003800000 */
[----:B------:R-:W4:Y:S01]  /*0cb0*/  LDCU.128 UR4, c[0x0][0x380] ;  /* 0x00007000ff0477ac */ /* 0x000f220008000c00 */
[----:B------:R-:W-:Y:S01]  /*0cc0*/  IADD3 R5, PT, PT, R2, R3, RZ ;  /* 0x0000000302057210 */ /* 0x000fe20007ffe0ff */
[----:B----4-:R-:W-:Y:S02]  /*0cd0*/  UIADD3 UR4, UP0, UPT, UR4, 0x8, URZ ;  /* 0x0000000804047890 */ /* 0x010fe4000ff1e0ff */
[----:B------:R-:W-:Y:S02]  /*0ce0*/  UIADD3 UR6, UP1, UPT, UR6, 0x8, URZ ;  /* 0x0000000806067890 */ /* 0x000fe4000ff3e0ff */
[----:B------:R-:W-:Y:S02]  /*0cf0*/  UIADD3.X UR5, UPT, UPT, URZ, UR5, URZ, UP0, !UPT ;  /* 0x00000005ff057290 */ /* 0x000fe400087fe4ff */
[----:B------:R-:W-:-:S12]  /*0d00*/  UIADD3.X UR7, UPT, UPT, URZ, UR7, URZ, UP1, !UPT ;  /* 0x00000007ff077290 */ /* 0x000fd80008ffe4ff */
.L_x_38:
        /* <DEDUP_REMOVED lines=20> */
.L_x_39:
        /* <DEDUP_REMOVED lines=11> */
.L_x_62:


//--------------------- .text._Z17merge_pass_simpleILi16EEvPKjPjii --------------------------
	.section	.text._Z17merge_pass_simpleILi16EEvPKjPjii,"ax",@progbits
	.align	128
        .global         _Z17merge_pass_simpleILi16EEvPKjPjii
        .type           _Z17merge_pass_simpleILi16EEvPKjPjii,@function
        .size           _Z17merge_pass_simpleILi16EEvPKjPjii,(.L_x_63 - _Z17merge_pass_simpleILi16EEvPKjPjii)
        .other          _Z17merge_pass_simpleILi16EEvPKjPjii,@"STO_CUDA_ENTRY STV_DEFAULT"
_Z17merge_pass_simpleILi16EEvPKjPjii:
.text._Z17merge_pass_simpleILi16EEvPKjPjii:
        /* <DEDUP_REMOVED lines=57> */
.L_x_42:
        /* <DEDUP_REMOVED lines=20> */
.L_x_41:
[----:B------:R-:W-:Y:S05]  /*04d0*/  BSYNC.RECONVERGENT B0 ;  /* 0x0000000000007941 */ /* 0x000fea0003800200 */
.L_x_40:
[----:B------:R-:W-:Y:S01]  /*04e0*/  BSSY.RECONVERGENT B0, `(.L_x_43) ;  /* 0x0000018000007945 */ /* 0x000fe20003800200 */
[----:B------:R-:W-:-:S03]  /*04f0*/  IMAD.IADD R9, R4, 0x1, -R7 ;  /* 0x0000000104097824 */ /* 0x000fc600078e0a07 */
[----:B------:R-:W-:Y:S05]  /*0500*/  @P0 BRA `(.L_x_44) ;  /* 0x0000000000540947 */ /* 0x000fea0003800000 */
[----:B------:R-:W-:-:S07]  /*0510*/  VIADD R21, R5, 0xffffffff ;  /* 0xffffffff05157836 */ /* 0x000fce0000000000 */
.L_x_45:
        /* <DEDUP_REMOVED lines=20> */
.L_x_44:
[----:B------:R-:W-:Y:S05]  /*0660*/  BSYNC.RECONVERGENT B0 ;  /* 0x0000000000007941 */ /* 0x000fea0003800200 */
.L_x_43:
        /* <DEDUP_REMOVED lines=8> */
.L_x_48:
        /* <DEDUP_REMOVED lines=16> */
.L_x_47:
[----:B------:R-:W-:Y:S05]  /*07f0*/  BSYNC.RECONVERGENT B0 ;  /* 0x0000000000007941 */ /* 0x000fea0003800200 */
.L_x_46:
        /* <DEDUP_REMOVED lines=15> */
.L_x_53:
        /* <DEDUP_REMOVED lines=9> */
.L_x_52:
[----:B------:R-:W-:Y:S05]  /*0980*/  BSYNC.RECONVERGENT B1 ;  /* 0x0000000000017941 */ /* 0x000fea0003800200 */
.L_x_51:
        /* <DEDUP_REMOVED lines=9> */
.L_x_54:
        /* <DEDUP_REMOVED lines=15> */
.L_x_50:
[----:B------:R-:W-:Y:S05]  /*0b10*/  BSYNC.RECONVERGENT B0 ;  /* 0x0000000000007941 */ /* 0x000fea0003800200 */
.L_x_49:
        /* <DEDUP_REMOVED lines=14> */
.L_x_57:
        /* <DEDUP_REMOVED lines=9> */
.L_x_56:
[----:B------:R-:W-:Y:S05]  /*0c90*/  BSYNC.RECONVERGENT B0 ;  /* 0x0000000000007941 */ /* 0x000fea0003800200 */
.L_x_55:
[----:B------:R-:W-:Y:S05]  /*0ca0*/  @P1 EXIT ;  /* 0x000000000000194d */ /* 0x000fea0003800000 */
[----:B------:R-:W4:Y:S01]  /*0cb0*/  LDCU.128 UR4, c[0x0][0x380] ;  /* 0x00007000ff0477ac */ /* 0x000f220008000c00 */
[----:B------:R-:W-:Y:S01]  /*0cc0*/  IADD3 R5, PT, PT, R2, R3, RZ ;  /* 0x0000000302057210 */ /* 0x000fe20007ffe0ff */
[----:B----4-:R-:W-:Y:S02]  /*0cd0*/  UIADD3 UR4, UP0, UPT, UR4, 0x8, URZ ;  /* 0x0000000804047890 */ /* 0x010fe4000ff1e0ff */
[----:B------:R-:W-:Y:S02]  /*0ce0*/  UIADD3 UR6, UP1, UPT, UR6, 0x8, URZ ;  /* 0x0000000806067890 */ /* 0x000fe4000ff3e0ff */
[----:B------:R-:W-:Y:S02]  /*0cf0*/  UIADD3.X UR5, UPT, UPT, URZ, UR5, URZ, UP0, !UPT ;  /* 0x00000005ff057290 */ /* 0x000fe400087fe4ff */
[----:B------:R-:W-:-:S12]  /*0d00*/  UIADD3.X UR7, UPT, UPT, URZ, UR7, URZ, UP1, !UPT ;  /* 0x00000007ff077290 */ /* 0x000fd80008ffe4ff */
.L_x_58:
        /* <DEDUP_REMOVED lines=20> */
.L_x_59:
        /* <DEDUP_REMOVED lines=11> */
.L_x_63:


//--------------------- .text._Z13small_bitonicILi1EEvPji --------------------------
	.section	.text._Z13small_bitonicILi1EEvPji,"ax",@progbits
	.align	128
        .global         _Z13small_bitonicILi1EEvPji
        .type           _Z13small_bitonicILi1EEvPji,@function
        .size           _Z13small_bitonicILi1EEvPji,(.L_x_64 - _Z13small_bitonicILi1EEvPji)
        .other          _Z13small_bitonicILi1EEvPji,@"STO_CUDA_ENTRY STV_DEFAULT"
_Z13small_bitonicILi1EEvPji:
.text._Z13small_bitonicILi1EEvPji:
[----:B------:R-:W-:Y:S01]  /*0000*/  LDC R1, c[0x0][0x37c] ;  /* 0x0000df00ff017b82 */ /* 0x000fe20000000800 */
[----:B------:R-:W0:Y:S07]  /*0010*/  S2R R4, SR_TID.X ;  /* 0x0000000000047919 */ /* 0x000e2e0000002100 */
[----:B------:R-:W0:Y:S01]  /*0020*/  S2UR UR4, SR_CTAID.X ;  /* 0x00000000000479c3 */ /* 0x000e220000002500 */
[----:B------:R-:W1:Y:S01]  /*0030*/  LDCU UR5, c[0x0][0x388] ;  /* 0x00007100ff0577ac */ /* 0x000e620008000800 */
[----:B------:R-:W-:Y:S01]  /*0040*/  MOV R0, 0xffffffff ;  /* 0xffffffff00007802 */ /* 0x000fe20000000f00 */
[----:B------:R-:W2:Y:S05]  /*0050*/  LDCU.64 UR6, c[0x0][0x358] ;  /* 0x00006b00ff0677ac */ /* 0x000eaa0008000a00 */
[----:B------:R-:W3:Y:S01]  /*0060*/  LDC.64 R2, c[0x0][0x380] ;  /* 0x0000e000ff027b82 */ /* 0x000ee20000000a00 */
[----:B0-----:R-:W-:-:S04]  /*0070*/  VIADD R5, R4, UR4 ;  /* 0x0000000404057c36 */ /* 0x001fc80008000000 */
[C---:B---3--:R-:W-:Y:S01]  /*0080*/  IMAD.WIDE.U32 R2, R5.reuse, 0x4, R2 ;  /* 0x0000000405027825 */ /* 0x048fe200078e0002 */
[----:B-1----:R-:W-:-:S13]  /*0090*/  ISETP.GE.AND P0, PT, R5, UR5, PT ;  /* 0x0000000505007c0c */ /* 0x002fda000bf06270 */
[----:B--2---:R-:W2:Y:S01]  /*00a0*/  @!P0 LDG.E R0, desc[UR6][R2.64] ;  /* 0x0000000602008981 */ /* 0x004ea2000c1e1900 */
[----:B------:R-:W0:Y:S01]  /*00b0*/  S2UR UR5, SR_CgaCtaId ;  /* 0x00000000000579c3 */ /* 0x000e220000008800 */
[----:B------:R-:W-:Y:S02]  /*00c0*/  UMOV UR4, 0x400 ;  /* 0x0000040000047882 */ /* 0x000fe40000000000 */
[----:B0-----:R-:W-:-:S06]  /*00d0*/  ULEA UR4, UR5, UR4, 0x18 ;  /* 0x0000000405047291 */ /* 0x001fcc000f8ec0ff */
[----:B------:R-:W-:-:S05]  /*00e0*/  LEA R5, R4, UR4, 0x2 ;  /* 0x0000000404057c11 */ /* 0x000fca000f8e10ff */
[----:B--2---:R0:W-:Y:S01]  /*00f0*/  STS [R5], R0 ;  /* 0x0000000005007388 */ /* 0x0041e20000000800 */
[----:B------:R-:W-:Y:S06]  /*0100*/  BAR.SYNC.DEFER_BLOCKING 0x0 ;  /* 0x0000000000007b1d */ /* 0x000fec0000010000 */
[----:B------:R-:W-:Y:S05]  /*0110*/  @P0 EXIT ;  /* 0x000000000000094d */ /* 0x000fea0003800000 */
[----:B0-----:R-:W0:Y:S04]  /*0120*/  LDS R5, [R5] ;  /* 0x0000000005057984 */ /* 0x001e280000000800 */
[----:B0-----:R-:W-:Y:S01]  /*0130*/  STG.E desc[UR6][R2.64], R5 ;  /* 0x0000000502007986 */ /* 0x001fe2000c101906 */
[----:B------:R-:W-:Y:S05]  /*0140*/  EXIT ;  /* 0x000000000000794d */ /* 0x000fea0003800000 */
.L_x_60:
        /* <DEDUP_REMOVED lines=11> */
.L_x_64:


//--------------------- .nv.shared.reserved.0     --------------------------
	.section	.nv.shared.reserved.0,"aw",@nobits
	.weak		__nv_reservedSMEM_offset_0_alias
	.size		__nv_reservedSMEM_offset_0_alias, 0, 64
	.other		__nv_reservedSMEM_offset_0_alias,@"STO_CUDA_RESERVED_SHARED STV_DEFAULT"
__nv_reservedSMEM_offset_0_alias:
	.zero		0
	.zero		64


//--------------------- .nv.shared._Z13small_bitonicILi1EEvPji --------------------------
	.section	.nv.shared._Z13small_bitonicILi1EEvPji,"aw",@nobits
	.sectionflags	@""
	.align	4
.nv.shared._Z13small_bitonicILi1EEvPji:
	.zero		1028


//--------------------- .nv.constant0._Z17merge_pass_simpleILi64EEvPKjPjii --------------------------
	.section	.nv.constant0._Z17merge_pass_simpleILi64EEvPKjPjii,"a",@progbits
	.sectionflags	@""
	.align	4
.nv.constant0._Z17merge_pass_simpleILi64EEvPKjPjii:
	.zero		920


//--------------------- .nv.constant0._Z17merge_pass_simpleILi32EEvPKjPjii --------------------------
	.section	.nv.constant0._Z17merge_pass_simpleILi32EEvPKjPjii,"a",@progbits
	.sectionflags	@""
	.align	4
.nv.constant0._Z17merge_pass_simpleILi32EEvPKjPjii:
	.zero		920


//--------------------- .nv.constant0._Z17merge_pass_simpleILi16EEvPKjPjii --------------------------
	.section	.nv.constant0._Z17merge_pass_simpleILi16EEvPKjPjii,"a",@progbits
	.sectionflags	@""
	.align	4
.nv.constant0._Z17merge_pass_simpleILi16EEvPKjPjii:
	.zero		920


//--------------------- .nv.constant0._Z13small_bitonicILi1EEvPji --------------------------
	.section	.nv.constant0._Z13small_bitonicILi1EEvPji,"a",@progbits
	.sectionflags	@""
	.align	4
.nv.constant0._Z13small_bitonicILi1EEvPji:
	.zero		908


//--------------------- SYMBOLS --------------------------

	.type		.nv.reservedSmem.offset0,@object
	.size		.nv.reservedSmem.offset0,0x4
	.type		.nv.reservedSmem.cap,@object
	.size		.nv.reservedSmem.cap,0x4
